def attn_fwd(
    Q,
    K,
    V,
    Out,
    Lse,
    sm_scale,
    stride_qz,
    stride_qh,
    stride_qm,
    stride_qk,
    stride_kz,
    stride_kh,
    stride_kn,
    stride_kk,
    stride_vz,
    stride_vh,
    stride_vn,
    stride_vk,
    stride_oz,
    stride_oh,
    stride_om,
    stride_ok,
    seqlen_q,
    seqlen_k,
    BLOCK_M: tl.constexpr,
    BLOCK_N: tl.constexpr,
    HEAD_DIM: tl.constexpr,
    CAUSAL: tl.constexpr,
):
    start_m = tl.program_id(0)
    off_hz = tl.program_id(1)
    q_off = off_hz * stride_qh
    k_off = off_hz * stride_kh
    v_off = off_hz * stride_vh
    offs_m = start_m * BLOCK_M + tl.arange(0, BLOCK_M)
    offs_d = tl.arange(0, HEAD_DIM)
    offs_n = tl.arange(0, BLOCK_N)
    q_ptrs = Q + q_off + offs_m[:, None] * stride_qm + offs_d[None, :] * stride_qk
    k_ptrs = K + k_off + offs_d[:, None] * stride_kk + offs_n[None, :] * stride_kn
    v_ptrs = V + v_off + offs_n[:, None] * stride_vn + offs_d[None, :] * stride_vk
    m_i = tl.full([BLOCK_M], float("-inf"), dtype=tl.float32)
    l_i = tl.zeros([BLOCK_M], dtype=tl.float32) + 1.0
    acc = tl.zeros([BLOCK_M, HEAD_DIM], dtype=tl.float32)
    q = tl.load(q_ptrs)
    acc, l_i, m_i = _attn_fwd_inner(
        acc,
        l_i,
        m_i,
        q,
        k_ptrs,
        v_ptrs,
        sm_scale,
        stride_kn,
        stride_vn,
        start_m,
        seqlen_k,
        BLOCK_M,
        BLOCK_N,
        HEAD_DIM,
        CAUSAL,
    )
    acc = acc / l_i[:, None]
    lse = m_i + tl.math.log2(l_i) / 1.4426950408889634
    o_ptrs = (
        Out
        + off_hz * stride_oh
        + offs_m[:, None] * stride_om
        + offs_d[None, :] * stride_ok
    )
    tl.store(o_ptrs, acc.to(Out.dtype.element_ty))
    tl.store(Lse + off_hz * seqlen_q + offs_m, lse)

# config = {"BLOCK_M": 128, "BLOCK_N": 32, "HEAD_DIM": 32, "arch": "sm_90", "causal": true, "dtype": "fp16", "num_stages": 2, "num_warps": 4}
# arch = sm_90


// ===== COMPILED SASS (sm_90a) =====

	.target	sm_90a

	.elftype	@"ET_EXEC"


//--------------------- .note.nv.tkinfo           --------------------------
	.section	.note.nv.tkinfo,"",@"SHT_NOTE"
	.sectionflags	@"SHF_NOTE_NV_TKINFO"
	.tkinfo
        /*0018*/ 	.word	0x00000002
        /*0030*/ 	.string	""
        /*0030*/ 	.string	"ptxas"
        /*0030*/ 	.string	"Cuda compilation tools, release 13.0, V13.0.88"
        /*0030*/ 	.string	"Build cuda_13.0.r13.0/compiler.36424714_0"
        /*0030*/ 	.string	"-v  -suppress-debug-info  -lineinfo  -arch sm_90a "



//--------------------- .note.nv.cuinfo           --------------------------
	.section	.note.nv.cuinfo,"",@"SHT_NOTE"
	.sectionflags	@"SHF_NOTE_NV_CUINFO"
        /*0018*/ 	.short	0x0002
        /*001a*/ 	.short	0x005a
        /*001c*/ 	.short	0x0082
	.zero		2


//--------------------- .nv.info                  --------------------------
	.section	.nv.info,"",@"SHT_CUDA_INFO"
	.align	4


	//----- nvinfo : EIATTR_REGCOUNT
	.align		4
        /*0000*/ 	.byte	0x04, 0x2f
        /*0002*/ 	.short	(.L_2 - .L_1)
	.align		4
.L_1:
        /*0004*/ 	.word	index@(attn_fwd)
        /*0008*/ 	.word	0x00000080


	//----- nvinfo : EIATTR_FRAME_SIZE
	.align		4
.L_2:
        /*000c*/ 	.byte	0x04, 0x11
        /*000e*/ 	.short	(.L_4 - .L_3)
	.align		4
.L_3:
        /*0010*/ 	.word	index@(attn_fwd)
        /*0014*/ 	.word	0x00000000


	//----- nvinfo : EIATTR_MIN_STACK_SIZE
	.align		4
.L_4:
        /*0018*/ 	.byte	0x04, 0x12
        /*001a*/ 	.short	(.L_6 - .L_5)
	.align		4
.L_5:
        /*001c*/ 	.word	index@(attn_fwd)
        /*0020*/ 	.word	0x00000000
.L_6:


//--------------------- .nv.compat                --------------------------
	.section	.nv.compat,"",@"SHT_CUDA_COMPAT_INFO"
	.align	4
        /*0000*/ 	.byte	0x02, 0x09, 0x01, 0x00, 0x02, 0x02, 0x04, 0x00, 0x02, 0x05, 0x05, 0x00, 0x03, 0x07, 0x01, 0x01
        /*0010*/ 	.byte	0x02, 0x03, 0x00, 0x00, 0x02, 0x06, 0x01, 0x00, 0x04, 0x0b, 0x08, 0x00, 0x00, 0x00, 0x00, 0x00
        /*0020*/ 	.byte	0x00, 0x00, 0x00, 0x00


//--------------------- .nv.info.attn_fwd         --------------------------
	.section	.nv.info.attn_fwd,"",@"SHT_CUDA_INFO"
	.sectionflags	@""
	.align	4


	//----- nvinfo : EIATTR_CUDA_API_VERSION
	.align		4
        /*0000*/ 	.byte	0x04, 0x37
        /*0002*/ 	.short	(.L_8 - .L_7)
.L_7:
        /*0004*/ 	.word	0x00000082


	//----- nvinfo : EIATTR_KPARAM_INFO
	.align		4
.L_8:
        /*0008*/ 	.byte	0x04, 0x17
        /*000a*/ 	.short	(.L_10 - .L_9)
.L_9:
        /*000c*/ 	.word	0x00000000
        /*0010*/ 	.short	0x0019
        /*0012*/ 	.short	0x0080
        /*0014*/ 	.byte	0x00, 0xf4, 0x21, 0x00


	//----- nvinfo : EIATTR_KPARAM_INFO
	.align		4
.L_10:
        /*0018*/ 	.byte	0x04, 0x17
        /*001a*/ 	.short	(.L_12 - .L_11)
.L_11:
        /*001c*/ 	.word	0x00000000
        /*0020*/ 	.short	0x0018
        /*0022*/ 	.short	0x0078
        /*0024*/ 	.byte	0x00, 0xf4, 0x21, 0x00


	//----- nvinfo : EIATTR_KPARAM_INFO
	.align		4
.L_12:
        /*0028*/ 	.byte	0x04, 0x17
        /*002a*/ 	.short	(.L_14 - .L_13)
.L_13:
        /*002c*/ 	.word	0x00000000
        /*0030*/ 	.short	0x0017
        /*0032*/ 	.short	0x0070
        /*0034*/ 	.byte	0x00, 0xf0, 0x11, 0x00


	//----- nvinfo : EIATTR_KPARAM_INFO
	.align		4
.L_14:
        /*0038*/ 	.byte	0x04, 0x17
        /*003a*/ 	.short	(.L_16 - .L_15)
.L_15:
        /*003c*/ 	.word	0x00000000
        /*0040*/ 	.short	0x0016
        /*0042*/ 	.short	0x006c
        /*0044*/ 	.byte	0x00, 0xf0, 0x11, 0x00


	//----- nvinfo : EIATTR_KPARAM_INFO
	.align		4
.L_16:
        /*0048*/ 	.byte	0x04, 0x17
        /*004a*/ 	.short	(.L_18 - .L_17)
.L_17:
        /*004c*/ 	.word	0x00000000
        /*0050*/ 	.short	0x0015
        /*0052*/ 	.short	0x0068
        /*0054*/ 	.byte	0x00, 0xf0, 0x11, 0x00


	//----- nvinfo : EIATTR_KPARAM_INFO
	.align		4
.L_18:
        /*0058*/ 	.byte	0x04, 0x17
        /*005a*/ 	.short	(.L_20 - .L_19)
.L_19:
        /*005c*/ 	.word	0x00000000
        /*0060*/ 	.short	0x0014
        /*0062*/ 	.short	0x0064
        /*0064*/ 	.byte	0x00, 0xf0, 0x11, 0x00


	//----- nvinfo : EIATTR_KPARAM_INFO
	.align		4
.L_20:
        /*0068*/ 	.byte	0x04, 0x17
        /*006a*/ 	.short	(.L_22 - .L_21)
.L_21:
        /*006c*/ 	.word	0x00000000
        /*0070*/ 	.short	0x0013
        /*0072*/ 	.short	0x0060
        /*0074*/ 	.byte	0x00, 0xf0, 0x11, 0x00


	//----- nvinfo : EIATTR_KPARAM_INFO
	.align		4
.L_22:
        /*0078*/ 	.byte	0x04, 0x17
        /*007a*/ 	.short	(.L_24 - .L_23)
.L_23:
        /*007c*/ 	.word	0x00000000
        /*0080*/ 	.short	0x0012
        /*0082*/ 	.short	0x005c
        /*0084*/ 	.byte	0x00, 0xf0, 0x11, 0x00


	//----- nvinfo : EIATTR_KPARAM_INFO
	.align		4
.L_24:
        /*0088*/ 	.byte	0x04, 0x17
        /*008a*/ 	.short	(.L_26 - .L_25)
.L_25:
        /*008c*/ 	.word	0x00000000
        /*0090*/ 	.short	0x0011
        /*0092*/ 	.short	0x0058
        /*0094*/ 	.byte	0x00, 0xf0, 0x11, 0x00


	//----- nvinfo : EIATTR_KPARAM_INFO
	.align		4
.L_26:
        /*0098*/ 	.byte	0x04, 0x17
        /*009a*/ 	.short	(.L_28 - .L_27)
.L_27:
        /*009c*/ 	.word	0x00000000
        /*00a0*/ 	.short	0x0010
        /*00a2*/ 	.short	0x0054
        /*00a4*/ 	.byte	0x00, 0xf0, 0x11, 0x00


	//----- nvinfo : EIATTR_KPARAM_INFO
	.align		4
.L_28:
        /*00a8*/ 	.byte	0x04, 0x17
        /*00aa*/ 	.short	(.L_30 - .L_29)
.L_29:
        /*00ac*/ 	.word	0x00000000
        /*00b0*/ 	.short	0x000f
        /*00b2*/ 	.short	0x0050
        /*00b4*/ 	.byte	0x00, 0xf0, 0x11, 0x00


	//----- nvinfo : EIATTR_KPARAM_INFO
	.align		4
.L_30:
        /*00b8*/ 	.byte	0x04, 0x17
        /*00ba*/ 	.short	(.L_32 - .L_31)
.L_31:
        /*00bc*/ 	.word	0x00000000
        /*00c0*/ 	.short	0x000e
        /*00c2*/ 	.short	0x004c
        /*00c4*/ 	.byte	0x00, 0xf0, 0x11, 0x00


	//----- nvinfo : EIATTR_KPARAM_INFO
	.align		4
.L_32:
        /*00c8*/ 	.byte	0x04, 0x17
        /*00ca*/ 	.short	(.L_34 - .L_33)
.L_33:
        /*00cc*/ 	.word	0x00000000
        /*00d0*/ 	.short	0x000d
        /*00d2*/ 	.short	0x0048
        /*00d4*/ 	.byte	0x00, 0xf0, 0x11, 0x00


	//----- nvinfo : EIATTR_KPARAM_INFO
	.align		4
.L_34:
        /*00d8*/ 	.byte	0x04, 0x17
        /*00da*/ 	.short	(.L_36 - .L_35)
.L_35:
        /*00dc*/ 	.word	0x00000000
        /*00e0*/ 	.short	0x000c
        /*00e2*/ 	.short	0x0044
        /*00e4*/ 	.byte	0x00, 0xf0, 0x11, 0x00


	//----- nvinfo : EIATTR_KPARAM_INFO
	.align		4
.L_36:
        /*00e8*/ 	.byte	0x04, 0x17
        /*00ea*/ 	.short	(.L_38 - .L_37)
.L_37:
        /*00ec*/ 	.word	0x00000000
        /*00f0*/ 	.short	0x000b
        /*00f2*/ 	.short	0x0040
        /*00f4*/ 	.byte	0x00, 0xf0, 0x11, 0x00


	//----- nvinfo : EIATTR_KPARAM_INFO
	.align		4
.L_38:
        /*00f8*/ 	.byte	0x04, 0x17
        /*00fa*/ 	.short	(.L_40 - .L_39)
.L_39:
        /*00fc*/ 	.word	0x00000000
        /*0100*/ 	.short	0x000a
        /*0102*/ 	.short	0x003c
        /*0104*/ 	.byte	0x00, 0xf0, 0x11, 0x00


	//----- nvinfo : EIATTR_KPARAM_INFO
	.align		4
.L_40:
        /*0108*/ 	.byte	0x04, 0x17
        /*010a*/ 	.short	(.L_42 - .L_41)
.L_41:
        /*010c*/ 	.word	0x00000000
        /*0110*/ 	.short	0x0009
        /*0112*/ 	.short	0x0038
        /*0114*/ 	.byte	0x00, 0xf0, 0x11, 0x00


	//----- nvinfo : EIATTR_KPARAM_INFO
	.align		4
.L_42:
        /*0118*/ 	.byte	0x04, 0x17
        /*011a*/ 	.short	(.L_44 - .L_43)
.L_43:
        /*011c*/ 	.word	0x00000000
        /*0120*/ 	.short	0x0008
        /*0122*/ 	.short	0x0034
        /*0124*/ 	.byte	0x00, 0xf0, 0x11, 0x00


	//----- nvinfo : EIATTR_KPARAM_INFO
	.align		4
.L_44:
        /*0128*/ 	.byte	0x04, 0x17
        /*012a*/ 	.short	(.L_46 - .L_45)
.L_45:
        /*012c*/ 	.word	0x00000000
        /*0130*/ 	.short	0x0007
        /*0132*/ 	.short	0x0030
        /*0134*/ 	.byte	0x00, 0xf0, 0x11, 0x00


	//----- nvinfo : EIATTR_KPARAM_INFO
	.align		4
.L_46:
        /*0138*/ 	.byte	0x04, 0x17
        /*013a*/ 	.short	(.L_48 - .L_47)
.L_47:
        /*013c*/ 	.word	0x00000000
        /*0140*/ 	.short	0x0006
        /*0142*/ 	.short	0x002c
        /*0144*/ 	.byte	0x00, 0xf0, 0x11, 0x00


	//----- nvinfo : EIATTR_KPARAM_INFO
	.align		4
.L_48:
        /*0148*/ 	.byte	0x04, 0x17
        /*014a*/ 	.short	(.L_50 - .L_49)
.L_49:
        /*014c*/ 	.word	0x00000000
        /*0150*/ 	.short	0x0005
        /*0152*/ 	.short	0x0028
        /*0154*/ 	.byte	0x00, 0xf0, 0x11, 0x00


	//----- nvinfo : EIATTR_KPARAM_INFO
	.align		4
.L_50:
        /*0158*/ 	.byte	0x04, 0x17
        /*015a*/ 	.short	(.L_52 - .L_51)
.L_51:
        /*015c*/ 	.word	0x00000000
        /*0160*/ 	.short	0x0004
        /*0162*/ 	.short	0x0020
        /*0164*/ 	.byte	0x00, 0xf4, 0x21, 0x00


	//----- nvinfo : EIATTR_KPARAM_INFO
	.align		4
.L_52:
        /*0168*/ 	.byte	0x04, 0x17
        /*016a*/ 	.short	(.L_54 - .L_53)
.L_53:
        /*016c*/ 	.word	0x00000000
        /*0170*/ 	.short	0x0003
        /*0172*/ 	.short	0x0018
        /*0174*/ 	.byte	0x00, 0xf4, 0x21, 0x00


	//----- nvinfo : EIATTR_KPARAM_INFO
	.align		4
.L_54:
        /*0178*/ 	.byte	0x04, 0x17
        /*017a*/ 	.short	(.L_56 - .L_55)
.L_55:
        /*017c*/ 	.word	0x00000000
        /*0180*/ 	.short	0x0002
        /*0182*/ 	.short	0x0010
        /*0184*/ 	.byte	0x00, 0xf4, 0x21, 0x00


	//----- nvinfo : EIATTR_KPARAM_INFO
	.align		4
.L_56:
        /*0188*/ 	.byte	0x04, 0x17
        /*018a*/ 	.short	(.L_58 - .L_57)
.L_57:
        /*018c*/ 	.word	0x00000000
        /*0190*/ 	.short	0x0001
        /*0192*/ 	.short	0x0008
        /*0194*/ 	.byte	0x00, 0xf4, 0x21, 0x00


	//----- nvinfo : EIATTR_KPARAM_INFO
	.align		4
.L_58:
        /*0198*/ 	.byte	0x04, 0x17
        /*019a*/ 	.short	(.L_60 - .L_59)
.L_59:
        /*019c*/ 	.word	0x00000000
        /*01a0*/ 	.short	0x0000
        /*01a2*/ 	.short	0x0000
        /*01a4*/ 	.byte	0x00, 0xf4, 0x21, 0x00


	//----- nvinfo : EIATTR_SPARSE_MMA_MASK
	.align		4
.L_60:
        /*01a8*/ 	.byte	0x03, 0x50
        /*01aa*/ 	.short	0x0000


	//----- nvinfo : EIATTR_MAXREG_COUNT
	.align		4
        /*01ac*/ 	.byte	0x03, 0x1b
        /*01ae*/ 	.short	0x00ff


	//----- nvinfo : EIATTR_NUM_BARRIERS
	.align		4
        /*01b0*/ 	.byte	0x02, 0x4c
        /*01b2*/ 	.byte	0x01
	.zero		1


	//----- nvinfo : EIATTR_MERCURY_ISA_VERSION
	.align		4
        /*01b4*/ 	.byte	0x03, 0x5f
        /*01b6*/ 	.short	0x0101


	//----- nvinfo : EIATTR_COOP_GROUP_MASK_REGIDS
	.align		4
        /*01b8*/ 	.byte	0x04, 0x29
        /*01ba*/ 	.short	(.L_62 - .L_61)


	//   ....[0]....
.L_61:
        /*01bc*/ 	.word	0xffffffff


	//   ....[1]....
        /*01c0*/ 	.word	0xffffffff


	//   ....[2]....
        /*01c4*/ 	.word	0xffffffff


	//   ....[3]....
        /*01c8*/ 	.word	0xffffffff


	//   ....[4]....
        /*01cc*/ 	.word	0xffffffff


	//   ....[5]....
        /*01d0*/ 	.word	0xffffffff


	//   ....[6]....
        /*01d4*/ 	.word	0xffffffff


	//   ....[7]....
        /*01d8*/ 	.word	0xffffffff


	//   ....[8]....
        /*01dc*/ 	.word	0xffffffff


	//   ....[9]....
        /*01e0*/ 	.word	0xffffffff


	//   ....[10]....
        /*01e4*/ 	.word	0xffffffff


	//   ....[11]....
        /*01e8*/ 	.word	0xffffffff


	//   ....[12]....
        /*01ec*/ 	.word	0xffffffff


	//   ....[13]....
        /*01f0*/ 	.word	0xffffffff


	//   ....[14]....
        /*01f4*/ 	.word	0xffffffff


	//   ....[15]....
        /*01f8*/ 	.word	0xffffffff


	//----- nvinfo : EIATTR_COOP_GROUP_INSTR_OFFSETS
	.align		4
.L_62:
        /*01fc*/ 	.byte	0x04, 0x28
        /*01fe*/ 	.short	(.L_64 - .L_63)


	//   ....[0]....
.L_63:
        /*0200*/ 	.word	0x00002260


	//   ....[1]....
        /*0204*/ 	.word	0x000022c0


	//   ....[2]....
        /*0208*/ 	.word	0x00002350


	//   ....[3]....
        /*020c*/ 	.word	0x00002370


	//   ....[4]....
        /*0210*/ 	.word	0x00002550


	//   ....[5]....
        /*0214*/ 	.word	0x000025e0


	//   ....[6]....
        /*0218*/ 	.word	0x00002810


	//   ....[7]....
        /*021c*/ 	.word	0x000028e0


	//   ....[8]....
        /*0220*/ 	.word	0x00002db0


	//   ....[9]....
        /*0224*/ 	.word	0x00003250


	//   ....[10]....
        /*0228*/ 	.word	0x00003260


	//   ....[11]....
        /*022c*/ 	.word	0x00003270


	//   ....[12]....
        /*0230*/ 	.word	0x00003280


	//   ....[13]....
        /*0234*/ 	.word	0x000032f0


	//   ....[14]....
        /*0238*/ 	.word	0x00003300


	//   ....[15]....
        /*023c*/ 	.word	0x00003320


	//----- nvinfo : EIATTR_EXIT_INSTR_OFFSETS
	.align		4
.L_64:
        /*0240*/ 	.byte	0x04, 0x1c
        /*0242*/ 	.short	(.L_66 - .L_65)


	//   ....[0]....
.L_65:
        /*0244*/ 	.word	0x000053b0


	//----- nvinfo : EIATTR_REQNTID
	.align		4
.L_66:
        /*0248*/ 	.byte	0x04, 0x10
        /*024a*/ 	.short	(.L_68 - .L_67)
.L_67:
        /*024c*/ 	.word	0x00000080
        /*0250*/ 	.word	0x00000001
        /*0254*/ 	.word	0x00000001


	//----- nvinfo : EIATTR_CBANK_PARAM_SIZE
	.align		4
.L_68:
        /*0258*/ 	.byte	0x03, 0x19
        /*025a*/ 	.short	0x0088


	//----- nvinfo : EIATTR_PARAM_CBANK
	.align		4
        /*025c*/ 	.byte	0x04, 0x0a
        /*025e*/ 	.short	(.L_70 - .L_69)
	.align		4
.L_69:
        /*0260*/ 	.word	index@(.nv.constant0.attn_fwd)
        /*0264*/ 	.short	0x0210
        /*0266*/ 	.short	0x0088


	//----- nvinfo : EIATTR_SW_WAR
	.align		4
.L_70:
        /*0268*/ 	.byte	0x04, 0x36
        /*026a*/ 	.short	(.L_72 - .L_71)
.L_71:
        /*026c*/ 	.word	0x00000008
.L_72:


//--------------------- .nv.callgraph             --------------------------
	.section	.nv.callgraph,"",@"SHT_CUDA_CALLGRAPH"
	.align	4
	.sectionentsize	8
	.align		4
        /*0000*/ 	.word	0x00000000
	.align		4
        /*0004*/ 	.word	0xffffffff
	.align		4
        /*0008*/ 	.word	0x00000000
	.align		4
        /*000c*/ 	.word	0xfffffffe
	.align		4
        /*0010*/ 	.word	0x00000000
	.align		4
        /*0014*/ 	.word	0xfffffffd
	.align		4
        /*0018*/ 	.word	0x00000000
	.align		4
        /*001c*/ 	.word	0xfffffffc


//--------------------- .nv.constant4             --------------------------
	.section	.nv.constant4,"a",@progbits
	.align	8
	.align		8
.nv.constant4:
        /*0000*/ 	.dword	_$_str


//--------------------- .text.attn_fwd            --------------------------
	.section	.text.attn_fwd,"ax",@progbits
	.align	128
        .global         attn_fwd
        .type           attn_fwd,@function
        .size           attn_fwd,(.L_x_3 - attn_fwd)
        .other          attn_fwd,@"STO_CUDA_ENTRY STV_DEFAULT"
attn_fwd:
.text.attn_fwd:
[----:B------:R-:W-:Y:S01]  /*0000*/  LDC R1, c[0x0][0x28] ;  /* 0x00000a00ff017b82 */ /* 0x000fe20000000800 */
[----:B------:R-:W0:Y:S07]  /*0010*/  S2R R10, SR_CTAID.X ;  /* 0x00000000000a7919 */ /* 0x000e2e0000002500 */
[----:B------:R-:W1:Y:S01]  /*0020*/  S2UR UR12, SR_CTAID.Y ;  /* 0x00000000000c79c3 */ /* 0x000e620000002600 */
[----:B------:R-:W-:Y:S01]  /*0030*/  ULDC.64 UR4, c[0x0][0x240] ;  /* 0x0000900000047ab9 */ /* 0x000fe20000000a00 */
[----:B------:R-:W-:Y:S01]  /*0040*/  ULDC.64 UR14, c[0x0][0x208] ;  /* 0x00008200000e7ab9 */ /* 0x000fe20000000a00 */
[----:B------:R-:W2:Y:S05]  /*0050*/  S2R R3, SR_TID.X ;  /* 0x0000000000037919 */ /* 0x000eaa0000002100 */
[----:B------:R-:W3:Y:S08]  /*0060*/  LDC.64 R6, c[0x0][0x210] ;  /* 0x00008400ff067b82 */ /* 0x000ef00000000a00 */
[----:B------:R-:W4:Y:S01]  /*0070*/  LDC R75, c[0x0][0x248] ;  /* 0x00009200ff4b7b82 */ /* 0x000f220000000800 */
[----:B-1----:R-:W-:-:S04]  /*0080*/  UIMAD UR4, UR12, UR4, URZ ;  /* 0x000000040c0472a4 */ /* 0x002fc8000f8e023f */
[----:B------:R-:W-:Y:S01]  /*0090*/  USHF.L.U32 UR6, UR4, 0x1, URZ ;  /* 0x0000000104067899 */ /* 0x000fe2000800063f */
[----:B0-----:R-:W-:-:S05]  /*00a0*/  IMAD.SHL.U32 R10, R10, 0x80, RZ ;  /* 0x000000800a0a7824 */ /* 0x001fca00078e00ff */
[----:B--2---:R-:W-:Y:S01]  /*00b0*/  LOP3.LUT R2, R10, 0x7f, R3, 0xf8, !PT ;  /* 0x0000007f0a027812 */ /* 0x004fe200078ef803 */
[----:B----4-:R-:W-:-:S04]  /*00c0*/  IMAD R23, R75, 0xc, RZ ;  /* 0x0000000c4b177824 */ /* 0x010fc800078e02ff */
[----:B------:R-:W-:Y:S01]  /*00d0*/  IMAD R0, R2, UR5, RZ ;  /* 0x0000000502007c24 */ /* 0x000fe2000f8e02ff */
[----:B------:R-:W-:Y:S01]  /*00e0*/  UIMAD.WIDE UR4, UR4, 0x2, URZ ;  /* 0x00000002040478a5 */ /* 0x000fe2000f8e023f */
[----:B------:R-:W-:Y:S02]  /*00f0*/  IMAD R17, R75, 0x6, RZ ;  /* 0x000000064b117824 */ /* 0x000fe400078e02ff */
[C---:B------:R-:W-:Y:S02]  /*0100*/  IMAD.SHL.U32 R5, R0.reuse, 0x2, RZ ;  /* 0x0000000200057824 */ /* 0x040fe400078e00ff */
[----:B------:R-:W-:-:S03]  /*0110*/  IMAD.HI R0, R0, 0x2, RZ ;  /* 0x0000000200007827 */ /* 0x000fc600078e02ff */
[----:B---3--:R-:W-:Y:S01]  /*0120*/  IADD3 R4, P0, P1, R5, UR6, R6 ;  /* 0x0000000605047c10 */ /* 0x008fe2000f91e006 */
[C---:B------:R-:W-:Y:S02]  /*0130*/  IMAD R19, R75.reuse, 0x24, RZ ;  /* 0x000000244b137824 */ /* 0x040fe400078e02ff */
[C---:B------:R-:W-:Y:S01]  /*0140*/  IMAD R15, R75.reuse, 0x22, RZ ;  /* 0x000000224b0f7824 */ /* 0x040fe200078e02ff */
[----:B------:R-:W-:Y:S01]  /*0150*/  IADD3.X R5, R0, UR5, R7, P0, P1 ;  /* 0x0000000500057c10 */ /* 0x000fe200087e2407 */
[----:B------:R-:W-:Y:S01]  /*0160*/  IMAD R7, R75, 0x3, RZ ;  /* 0x000000034b077824 */ /* 0x000fe200078e02ff */
[-C--:B------:R-:W-:Y:S01]  /*0170*/  IADD3 R18, P5, R23, R4.reuse, RZ ;  /* 0x0000000417127210 */ /* 0x080fe20007fbe0ff */
[----:B------:R-:W-:Y:S01]  /*0180*/  IMAD R29, R75, 0x18, RZ ;  /* 0x000000184b1d7824 */ /* 0x000fe200078e02ff */
[-C--:B------:R-:W-:Y:S01]  /*0190*/  IADD3 R14, P4, R17, R4.reuse, RZ ;  /* 0x00000004110e7210 */ /* 0x080fe20007f9e0ff */
[----:B------:R-:W-:Y:S01]  /*01a0*/  IMAD R35, R75, 0x30, RZ ;  /* 0x000000304b237824 */ /* 0x000fe200078e02ff */
[-C--:B------:R-:W-:Y:S01]  /*01b0*/  IADD3 R12, P0, R19, R4.reuse, RZ ;  /* 0x00000004130c7210 */ /* 0x080fe20007f1e0ff */
[----:B------:R-:W-:Y:S01]  /*01c0*/  IMAD.SHL.U32 R9, R75, 0x2, RZ ;  /* 0x000000024b097824 */ /* 0x000fe200078e00ff */
[----:B------:R-:W-:-:S02]  /*01d0*/  IADD3 R8, P1, R15, R4, RZ ;  /* 0x000000040f087210 */ /* 0x000fc40007f3e0ff */
[C---:B------:R-:W-:Y:S01]  /*01e0*/  SHF.L.U32 R25, R75.reuse, 0x4, RZ ;  /* 0x000000044b197819 */ /* 0x040fe200000006ff */
[----:B------:R-:W-:Y:S01]  /*01f0*/  IMAD R31, R75, 0x26, RZ ;  /* 0x000000264b1f7824 */ /* 0x000fe200078e02ff */
[-C--:B------:R-:W-:Y:S01]  /*0200*/  LEA.HI.X.SX32 R19, R17, R5.reuse, 0x1, P5 ;  /* 0x0000000511137211 */ /* 0x080fe200028f0eff */
[----:B------:R-:W-:Y:S01]  /*0210*/  IMAD R47, R75, 0xe, RZ ;  /* 0x0000000e4b2f7824 */ /* 0x000fe200078e02ff */
[-C--:B------:R-:W-:Y:S01]  /*0220*/  LEA.HI.X.SX32 R15, R7, R5.reuse, 0x1, P4 ;  /* 0x00000005070f7211 */ /* 0x080fe200020f0eff */
[C---:B------:R-:W-:Y:S01]  /*0230*/  IMAD R41, R75.reuse, 0xa, RZ ;  /* 0x0000000a4b297824 */ /* 0x040fe200078e02ff */
[CC--:B------:R-:W-:Y:S01]  /*0240*/  LEA R24, P5, R75.reuse, R4.reuse, 0x5 ;  /* 0x000000044b187211 */ /* 0x0c0fe200078a28ff */
[----:B------:R-:W-:Y:S01]  /*0250*/  IMAD.SHL.U32 R11, R75, 0x4, RZ ;  /* 0x000000044b0b7824 */ /* 0x000fe200078e00ff */
[-C--:B------:R-:W-:Y:S01]  /*0260*/  IADD3 R22, P4, R29, R4.reuse, RZ ;  /* 0x000000041d167210 */ /* 0x080fe20007f9e0ff */
[----:B------:R-:W-:Y:S01]  /*0270*/  IMAD.SHL.U32 R21, R75, 0x8, RZ ;  /* 0x000000084b157824 */ /* 0x000fe200078e00ff */
[-C--:B------:R-:W-:Y:S01]  /*0280*/  IADD3 R6, P6, R35, R4.reuse, RZ ;  /* 0x0000000423067210 */ /* 0x080fe20007fde0ff */
[----:B------:R-:W-:Y:S01]  /*0290*/  IMAD R53, R75, 0x12, RZ ;  /* 0x000000124b357824 */ /* 0x000fe200078e02ff */
[-C--:B------:R-:W-:Y:S01]  /*02a0*/  LEA.HI.X.SX32 R25, R25, R5.reuse, 0x1, P5 ;  /* 0x0000000519197211 */ /* 0x080fe200028f0eff */
[----:B------:R-:W-:Y:S01]  /*02b0*/  IMAD R27, R75, 0x7, RZ ;  /* 0x000000074b1b7824 */ /* 0x000fe200078e02ff */
[-C--:B------:R-:W-:Y:S01]  /*02c0*/  LEA.HI.X.SX32 R23, R23, R5.reuse, 0x1, P4 ;  /* 0x0000000517177211 */ /* 0x080fe200020f0eff */
[C---:B------:R-:W-:Y:S01]  /*02d0*/  IMAD R33, R75.reuse, 0x28, RZ ;  /* 0x000000284b217824 */ /* 0x040fe200078e02ff */
[CC--:B------:R-:W-:Y:S01]  /*02e0*/  LEA R30, P5, R75.reuse, R4.reuse, 0x2 ;  /* 0x000000044b1e7211 */ /* 0x0c0fe200078a10ff */
[----:B------:R-:W-:Y:S01]  /*02f0*/  IMAD R13, R75, 0x5, RZ ;  /* 0x000000054b0d7824 */ /* 0x000fe200078e02ff */
[-C--:B------:R-:W-:Y:S01]  /*0300*/  IADD3 R28, P4, R9, R4.reuse, RZ ;  /* 0x00000004091c7210 */ /* 0x080fe20007f9e0ff */
[----:B------:R-:W-:Y:S01]  /*0310*/  IMAD R61, R75, 0x16, RZ ;  /* 0x000000164b3d7824 */ /* 0x000fe200078e02ff */
[-C--:B------:R-:W-:Y:S01]  /*0320*/  LEA.HI.X.SX32 R7, R29, R5.reuse, 0x1, P6 ;  /* 0x000000051d077211 */ /* 0x080fe200030f0eff */
[----:B------:R-:W-:Y:S01]  /*0330*/  IMAD R57, R75, 0x14, RZ ;  /* 0x000000144b397824 */ /* 0x000fe200078e02ff */
[-C--:B------:R-:W-:Y:S01]  /*0340*/  IADD3 R16, P3, R31, R4.reuse, RZ ;  /* 0x000000041f107210 */ /* 0x080fe20007f7e0ff */
[C---:B------:R-:W-:Y:S01]  /*0350*/  IMAD R39, R75.reuse, 0x9, RZ ;  /* 0x000000094b277824 */ /* 0x040fe200078e02ff */
[CC--:B------:R-:W-:Y:S01]  /*0360*/  LEA R34, P6, R75.reuse, R4.reuse, 0x3 ;  /* 0x000000044b227211 */ /* 0x0c0fe200078c18ff */
[C---:B------:R-:W-:Y:S01]  /*0370*/  IMAD R67, R75.reuse, 0x1a, RZ ;  /* 0x0000001a4b437824 */ /* 0x040fe200078e02ff */
[CC--:B------:R-:W-:Y:S01]  /*0380*/  LEA R20, P2, R75.reuse, R4.reuse, 0x4 ;  /* 0x000000044b147211 */ /* 0x0c0fe200078420ff */
[----:B------:R-:W-:Y:S01]  /*0390*/  IMAD R43, R75, 0xb, RZ ;  /* 0x0000000b4b2b7824 */ /* 0x000fe200078e02ff */
[-C--:B------:R-:W-:Y:S01]  /*03a0*/  LEA.HI.X.SX32 R31, R9, R5.reuse, 0x1, P5 ;  /* 0x00000005091f7211 */ /* 0x080fe200028f0eff */
[C---:B------:R-:W-:Y:S01]  /*03b0*/  IMAD R73, R75.reuse, 0x1e, RZ ;  /* 0x0000001e4b497824 */ /* 0x040fe200078e02ff */
[CC--:B------:R-:W-:Y:S01]  /*03c0*/  LEA.HI.X.SX32 R29, R75.reuse, R5.reuse, 0x1, P4 ;  /* 0x000000054b1d7211 */ /* 0x0c0fe200020f0eff */
[----:B------:R-:W-:Y:S01]  /*03d0*/  IMAD R69, R75, 0x1c, RZ ;  /* 0x0000001c4b457824 */ /* 0x000fe200078e02ff */
[-C--:B------:R-:W-:Y:S01]  /*03e0*/  IADD3 R36, P5, R47, R4.reuse, RZ ;  /* 0x000000042f247210 */ /* 0x080fe20007fbe0ff */
[----:B------:R-:W-:Y:S01]  /*03f0*/  IMAD R45, R75, 0xd, RZ ;  /* 0x0000000d4b2d7824 */ /* 0x000fe200078e02ff */
[-C--:B------:R-:W-:Y:S01]  /*0400*/  IADD3 R32, P4, R41, R4.reuse, RZ ;  /* 0x0000000429207210 */ /* 0x080fe20007f9e0ff */
[----:B------:R-:W-:Y:S01]  /*0410*/  IMAD R51, R75, 0x11, RZ ;  /* 0x000000114b337824 */ /* 0x000fe200078e02ff */
[-C--:B------:R-:W-:Y:S01]  /*0420*/  LEA.HI.X.SX32 R35, R11, R5.reuse, 0x1, P6 ;  /* 0x000000050b237211 */ /* 0x080fe200030f0eff */
[----:B------:R-:W-:Y:S01]  /*0430*/  IMAD R71, R75, 0x2a, RZ ;  /* 0x0000002a4b477824 */ /* 0x000fe200078e02ff */
[-C--:B------:R-:W-:Y:S01]  /*0440*/  LEA.HI.X.SX32 R21, R21, R5.reuse, 0x1, P2 ;  /* 0x0000000515157211 */ /* 0x080fe200010f0eff */
        /* <DEDUP_REMOVED lines=15> */
[-C--:B------:R-:W-:Y:S01]  /*0540*/  IADD3 R44, P6, R67, R4.reuse, RZ ;  /* 0x00000004432c7210 */ /* 0x080fe20007fde0ff */
[----:B------:R0:W2:Y:S01]  /*0550*/  LDG.E.U16 R0, desc[UR14][R4.64] ;  /* 0x0000000e04007981 */ /* 0x0000a2000c1e1500 */
        /* <DEDUP_REMOVED lines=11> */
[----:B------:R-:W-:Y:S01]  /*0610*/  IMAD R91, R75, 0x3c, RZ ;  /* 0x0000003c4b5b7824 */ /* 0x000fe200078e02ff */
[-C--:B------:R-:W-:Y:S01]  /*0620*/  LEA.HI.X.SX32 R9, R51, R5.reuse, 0x1, P1 ;  /* 0x0000000533097211 */ /* 0x080fe200008f0eff */
[----:B------:R-:W-:Y:S01]  /*0630*/  IMAD R93, R75, 0x3e, RZ ;  /* 0x0000003e4b5d7824 */ /* 0x000fe200078e02ff */
[-C--:B------:R-:W-:Y:S01]  /*0640*/  LEA.HI.X.SX32 R49, R49, R5.reuse, 0x1, P5 ;  /* 0x0000000531317211 */ /* 0x080fe200028f0eff */
[----:B------:R-:W-:Y:S01]  /*0650*/  IMAD R71, R75, 0x1d, RZ ;  /* 0x0000001d4b477824 */ /* 0x000fe200078e02ff */
[----:B------:R-:W-:Y:S01]  /*0660*/  IADD3 R58, P1, R81, R4, RZ ;  /* 0x00000004513a7210 */ /* 0x000fe20007f3e0ff */
[----:B------:R-:W-:Y:S01]  /*0670*/  IMAD R75, R75, 0x1f, RZ ;  /* 0x0000001f4b4b7824 */ /* 0x000fe200078e02ff */
[-C--:B------:R-:W-:Y:S01]  /*0680*/  LEA.HI.X.SX32 R13, R53, R5.reuse, 0x1, P0 ;  /* 0x00000005350d7211 */ /* 0x080fe200000f0eff */
[----:B------:R-:W3:Y:S01]  /*0690*/  LDG.E.U16 R20, desc[UR14][R20.64] ;  /* 0x0000000e14147981 */ /* 0x000ee2000c1e1500 */
[----:B------:R-:W-:-:S02]  /*06a0*/  LEA.HI.X.SX32 R47, R47, R5, 0x1, P4 ;  /* 0x000000052f2f7211 */ /* 0x000fc400020f0eff */
[-C--:B------:R-:W-:Y:S01]  /*06b0*/  IADD3 R54, P5, R79, R4.reuse, RZ ;  /* 0x000000044f367210 */ /* 0x080fe20007fbe0ff */
[----:B------:R1:W4:Y:S01]  /*06c0*/  LDG.E.U16 R25, desc[UR14][R24.64] ;  /* 0x0000000e18197981 */ /* 0x000322000c1e1500 */
[-C--:B------:R-:W-:Y:S02]  /*06d0*/  IADD3 R56, P0, R83, R4.reuse, RZ ;  /* 0x0000000453387210 */ /* 0x080fe40007f1e0ff */
[-C--:B------:R-:W-:Y:S01]  /*06e0*/  LEA.HI.X.SX32 R17, R55, R5.reuse, 0x1, P3 ;  /* 0x0000000537117211 */ /* 0x080fe200018f0eff */
[----:B------:R5:W4:Y:S01]  /*06f0*/  LDG.E.U16 R6, desc[UR14][R6.64] ;  /* 0x0000000e06067981 */ /* 0x000b22000c1e1500 */
[-C--:B------:R-:W-:Y:S02]  /*0700*/  IADD3 R52, P4, R77, R4.reuse, RZ ;  /* 0x000000044d347210 */ /* 0x080fe40007f9e0ff */
[----:B------:R-:W-:Y:S01]  /*0710*/  IADD3 R62, P3, R85, R4, RZ ;  /* 0x00000004553e7210 */ /* 0x000fe20007f7e0ff */
[----:B------:R-:W4:Y:S01]  /*0720*/  LDG.E.U16 R28, desc[UR14][R28.64] ;  /* 0x0000000e1c1c7981 */ /* 0x000f22000c1e1500 */
[----:B------:R-:W-:-:S02]  /*0730*/  LEA.HI.X.SX32 R51, R59, R5, 0x1, P6 ;  /* 0x000000053b337211 */ /* 0x000fc400030f0eff */
[-C--:B------:R-:W-:Y:S01]  /*0740*/  LEA.HI.X.SX32 R27, R57, R5.reuse, 0x1, P2 ;  /* 0x00000005391b7211 */ /* 0x080fe200010f0eff */
[----:B------:R-:W4:Y:S01]  /*0750*/  LDG.E.U16 R38, desc[UR14][R38.64] ;  /* 0x0000000e26267981 */ /* 0x000f22000c1e1500 */
[-C--:B------:R-:W-:Y:S02]  /*0760*/  LEA.HI.X.SX32 R59, R65, R5.reuse, 0x1, P1 ;  /* 0x00000005413b7211 */ /* 0x080fe400008f0eff */
[-C--:B------:R-:W-:Y:S01]  /*0770*/  IADD3 R60, P2, R87, R4.reuse, RZ ;  /* 0x00000004573c7210 */ /* 0x080fe20007f5e0ff */
[----:B------:R-:W4:Y:S01]  /*0780*/  LDG.E.U16 R8, desc[UR14][R8.64] ;  /* 0x0000000e08087981 */ /* 0x000f22000c1e1500 */
[-C--:B------:R-:W-:Y:S02]  /*0790*/  LEA.HI.X.SX32 R55, R63, R5.reuse, 0x1, P5 ;  /* 0x000000053f377211 */ /* 0x080fe400028f0eff */
[----:B------:R-:W-:Y:S01]  /*07a0*/  LEA.HI.X.SX32 R57, R67, R5, 0x1, P0 ;  /* 0x0000000543397211 */ /* 0x000fe200000f0eff */
[----:B------:R-:W4:Y:S01]  /*07b0*/  LDG.E.U16 R58, desc[UR14][R58.64] ;  /* 0x0000000e3a3a7981 */ /* 0x000f22000c1e1500 */
[----:B------:R-:W-:-:S02]  /*07c0*/  IADD3 R66, P6, R89, R4, RZ ;  /* 0x0000000459427210 */ /* 0x000fc40007fde0ff */
[-C--:B------:R-:W-:Y:S01]  /*07d0*/  LEA.HI.X.SX32 R53, R61, R5.reuse, 0x1, P4 ;  /* 0x000000053d357211 */ /* 0x080fe200020f0eff */
[----:B------:R-:W4:Y:S01]  /*07e0*/  LDG.E.U16 R30, desc[UR14][R30.64] ;  /* 0x0000000e1e1e7981 */ /* 0x000f22000c1e1500 */
[-C--:B------:R-:W-:Y:S02]  /*07f0*/  LEA.HI.X.SX32 R63, R11, R5.reuse, 0x1, P3 ;  /* 0x000000050b3f7211 */ /* 0x080fe400018f0eff */
[-C--:B------:R-:W-:Y:S01]  /*0800*/  IADD3 R64, P4, R91, R4.reuse, RZ ;  /* 0x000000045b407210 */ /* 0x080fe20007f9e0ff */
[----:B------:R-:W4:Y:S01]  /*0810*/  LDG.E.U16 R40, desc[UR14][R40.64] ;  /* 0x0000000e28287981 */ /* 0x000f22000c1e1500 */
[----:B0-----:R-:W-:Y:S02]  /*0820*/  IADD3 R4, P5, R93, R4, RZ ;  /* 0x000000045d047210 */ /* 0x001fe40007fbe0ff */
[-C--:B------:R-:W-:Y:S01]  /*0830*/  LEA.HI.X.SX32 R61, R69, R5.reuse, 0x1, P2 ;  /* 0x00000005453d7211 */ /* 0x080fe200010f0eff */
[----:B------:R-:W4:Y:S01]  /*0840*/  LDG.E.U16 R12, desc[UR14][R12.64] ;  /* 0x0000000e0c0c7981 */ /* 0x000f22000c1e1500 */
[----:B------:R-:W-:-:S02]  /*0850*/  LEA.HI.X.SX32 R67, R71, R5, 0x1, P6 ;  /* 0x0000000547437211 */ /* 0x000fc400030f0eff */
[-C--:B------:R-:W-:Y:S01]  /*0860*/  LEA.HI.X.SX32 R65, R73, R5.reuse, 0x1, P4 ;  /* 0x0000000549417211 */ /* 0x080fe200020f0eff */
[----:B------:R-:W4:Y:S01]  /*0870*/  LDG.E.U16 R56, desc[UR14][R56.64] ;  /* 0x0000000e38387981 */ /* 0x000f22000c1e1500 */
[----:B------:R-:W-:-:S03]  /*0880*/  LEA.HI.X.SX32 R5, R75, R5, 0x1, P5 ;  /* 0x000000054b057211 */ /* 0x000fc600028f0eff */
[----:B------:R-:W4:Y:S04]  /*0890*/  LDG.E.U16 R14, desc[UR14][R14.64] ;  /* 0x0000000e0e0e7981 */ /* 0x000f28000c1e1500 */
        /* <DEDUP_REMOVED lines=18> */
[----:B------:R0:W4:Y:S01]  /*09c0*/  LDG.E.U16 R9, desc[UR14][R4.64] ;  /* 0x0000000e04097981 */ /* 0x000122000c1e1500 */
[----:B------:R-:W0:Y:S01]  /*09d0*/  S2UR UR13, SR_CgaCtaId ;  /* 0x00000000000d79c3 */ /* 0x000e220000008800 */
[C---:B-1----:R-:W-:Y:S01]  /*09e0*/  IMAD.SHL.U32 R24, R3.reuse, 0x2, RZ ;  /* 0x0000000203187824 */ /* 0x042fe200078e00ff */
[----:B------:R-:W-:Y:S01]  /*09f0*/  UMOV UR4, 0x400 ;  /* 0x0000040000047882 */ /* 0x000fe20000000000 */
[----:B------:R-:W-:-:S03]  /*0a00*/  LOP3.LUT R88, R3, 0x40, RZ, 0xc0, !PT ;  /* 0x0000004003587812 */ /* 0x000fc600078ec0ff */
[----:B-----5:R-:W-:-:S04]  /*0a10*/  LOP3.LUT R7, R24, 0x7e, RZ, 0xc0, !PT ;  /* 0x0000007e18077812 */ /* 0x020fc800078ec0ff */
[----:B------:R-:W-:Y:S01]  /*0a20*/  LEA R7, R88, R7, 0x6 ;  /* 0x0000000758077211 */ /* 0x000fe200078e30ff */
[----:B0-----:R-:W-:-:S03]  /*0a30*/  ULEA UR13, UR13, UR4, 0x18 ;  /* 0x000000040d0d7291 */ /* 0x001fc6000f8ec03f */
[C---:B------:R-:W-:Y:S02]  /*0a40*/  LOP3.LUT R11, R7.reuse, 0x10, RZ, 0x3c, !PT ;  /* 0x00000010070b7812 */ /* 0x040fe400078e3cff */
[C---:B------:R-:W-:Y:S02]  /*0a50*/  LOP3.LUT R5, R7.reuse, 0x20, RZ, 0x3c, !PT ;  /* 0x0000002007057812 */ /* 0x040fe400078e3cff */
[C---:B------:R-:W-:Y:S02]  /*0a60*/  LOP3.LUT R13, R7.reuse, 0x30, RZ, 0x3c, !PT ;  /* 0x00000030070d7812 */ /* 0x040fe400078e3cff */
[----:B------:R-:W-:Y:S01]  /*0a70*/  LOP3.LUT R15, R7, 0x40, RZ, 0x3c, !PT ;  /* 0x00000040070f7812 */ /* 0x000fe200078e3cff */
[----:B------:R-:W-:Y:S01]  /*0a80*/  IMAD.MOV.U32 R41, RZ, RZ, -0x800000 ;  /* 0xff800000ff297424 */ /* 0x000fe200078e00ff */
[----:B------:R-:W-:Y:S02]  /*0a90*/  MOV R117, 0xff800000 ;  /* 0xff80000000757802 */ /* 0x000fe40000000f00 */
[----:B------:R-:W-:-:S02]  /*0aa0*/  CS2R R72, SRZ ;  /* 0x0000000000487805 */ /* 0x000fc4000001ff00 */
[----:B------:R-:W-:Y:S02]  /*0ab0*/  MOV R4, 0x3f800000 ;  /* 0x3f80000000047802 */ /* 0x000fe40000000f00 */
[----:B------:R-:W-:Y:S02]  /*0ac0*/  CS2R R74, SRZ ;  /* 0x00000000004a7805 */ /* 0x000fe4000001ff00 */
[----:B------:R-:W-:Y:S02]  /*0ad0*/  CS2R R76, SRZ ;  /* 0x00000000004c7805 */ /* 0x000fe4000001ff00 */
[----:B------:R-:W-:Y:S02]  /*0ae0*/  CS2R R78, SRZ ;  /* 0x00000000004e7805 */ /* 0x000fe4000001ff00 */
[----:B------:R-:W-:Y:S02]  /*0af0*/  CS2R R80, SRZ ;  /* 0x0000000000507805 */ /* 0x000fe4000001ff00 */
[----:B------:R-:W-:-:S02]  /*0b00*/  CS2R R82, SRZ ;  /* 0x0000000000527805 */ /* 0x000fc4000001ff00 */
[----:B------:R-:W-:Y:S02]  /*0b10*/  CS2R R84, SRZ ;  /* 0x0000000000547805 */ /* 0x000fe4000001ff00 */
[----:B------:R-:W-:Y:S02]  /*0b20*/  CS2R R86, SRZ ;  /* 0x0000000000567805 */ /* 0x000fe4000001ff00 */
[----:B------:R-:W-:Y:S02]  /*0b30*/  CS2R R68, SRZ ;  /* 0x0000000000447805 */ /* 0x000fe4000001ff00 */
[----:B------:R-:W-:Y:S01]  /*0b40*/  CS2R R70, SRZ ;  /* 0x0000000000467805 */ /* 0x000fe2000001ff00 */
[----:B--2---:R0:W-:Y:S02]  /*0b50*/  STS.U16 [R7+UR13], R0 ;  /* 0x0000000007007988 */ /* 0x0041e4000800040d */
[----:B0-----:R-:W-:-:S05]  /*0b60*/  VIADD R0, R10, 0x80 ;  /* 0x000000800a007836 */ /* 0x001fca0000000000 */
[----:B------:R-:W-:Y:S01]  /*0b70*/  ISETP.GE.AND P0, PT, R0, 0x1, PT ;  /* 0x000000010000780c */ /* 0x000fe20003f06270 */
[----:B---3--:R-:W-:Y:S04]  /*0b80*/  STS.U16 [R7+UR13+0x400], R20 ;  /* 0x0004001407007988 */ /* 0x008fe8000800040d */
[----:B----4-:R-:W-:Y:S04]  /*0b90*/  STS.U16 [R7+UR13+0x800], R25 ;  /* 0x0008001907007988 */ /* 0x010fe8000800040d */
[----:B------:R-:W-:Y:S04]  /*0ba0*/  STS.U16 [R7+UR13+0xc00], R6 ;  /* 0x000c000607007988 */ /* 0x000fe8000800040d */
[----:B------:R-:W-:Y:S04]  /*0bb0*/  STS.U16 [R11+UR13+0x80], R28 ;  /* 0x0000801c0b007988 */ /* 0x000fe8000800040d */
[----:B------:R-:W-:Y:S04]  /*0bc0*/  STS.U16 [R11+UR13+0x480], R38 ;  /* 0x000480260b007988 */ /* 0x000fe8000800040d */
[----:B------:R-:W-:Y:S04]  /*0bd0*/  STS.U16 [R11+UR13+0x880], R8 ;  /* 0x000880080b007988 */ /* 0x000fe8000800040d */
[----:B------:R0:W-:Y:S04]  /*0be0*/  STS.U16 [R11+UR13+0xc80], R58 ;  /* 0x000c803a0b007988 */ /* 0x0001e8000800040d */
[----:B------:R-:W-:Y:S04]  /*0bf0*/  STS.U16 [R5+UR13+0x100], R30 ;  /* 0x0001001e05007988 */ /* 0x000fe8000800040d */
[----:B------:R-:W-:Y:S01]  /*0c00*/  STS.U16 [R5+UR13+0x500], R40 ;  /* 0x0005002805007988 */ /* 0x000fe2000800040d */
[----:B0-----:R-:W-:-:S03]  /*0c10*/  LOP3.LUT R11, R7, 0x50, RZ, 0x3c, !PT ;  /* 0x00000050070b7812 */ /* 0x001fc600078e3cff */
        /* <DEDUP_REMOVED lines=19> */
[----:B------:R0:W-:Y:S01]  /*0d50*/  STS.U16 [R5+UR13+0xf00], R64 ;  /* 0x000f004005007988 */ /* 0x0001e2000800040d */
[----:B------:R-:W-:-:S03]  /*0d60*/  IMAD.MOV.U32 R7, RZ, RZ, 0x3f800000 ;  /* 0x3f800000ff077424 */ /* 0x000fc600078e00ff */
[----:B------:R1:W-:Y:S01]  /*0d70*/  STS.U16 [R13+UR13+0x380], R36 ;  /* 0x000380240d007988 */ /* 0x0003e2000800040d */
[----:B------:R-:W-:-:S03]  /*0d80*/  IMAD.MOV.U32 R40, RZ, RZ, -0x800000 ;  /* 0xff800000ff287424 */ /* 0x000fc600078e00ff */
[----:B------:R1:W-:Y:S01]  /*0d90*/  STS.U16 [R13+UR13+0x780], R48 ;  /* 0x000780300d007988 */ /* 0x0003e2000800040d */
[----:B------:R-:W-:-:S03]  /*0da0*/  IMAD.MOV.U32 R42, RZ, RZ, -0x800000 ;  /* 0xff800000ff2a7424 */ /* 0x000fc600078e00ff */
[----:B------:R1:W-:Y:S01]  /*0db0*/  STS.U16 [R13+UR13+0xb80], R54 ;  /* 0x000b80360d007988 */ /* 0x0003e2000800040d */
[----:B------:R-:W-:-:S03]  /*0dc0*/  IMAD.MOV.U32 R6, RZ, RZ, 0x3f800000 ;  /* 0x3f800000ff067424 */ /* 0x000fc600078e00ff */
[----:B------:R1:W-:Y:S01]  /*0dd0*/  STS.U16 [R13+UR13+0xf80], R9 ;  /* 0x000f80090d007988 */ /* 0x0003e2000800040d */
[----:B0-----:R-:W-:Y:S01]  /*0de0*/  IMAD.MOV.U32 R5, RZ, RZ, 0x3f800000 ;  /* 0x3f800000ff057424 */ /* 0x001fe200078e00ff */
[----:B------:R-:W-:Y:S02]  /*0df0*/  CS2R R56, SRZ ;  /* 0x0000000000387805 */ /* 0x000fe4000001ff00 */
[----:B------:R-:W-:Y:S02]  /*0e00*/  CS2R R58, SRZ ;  /* 0x00000000003a7805 */ /* 0x000fe4000001ff00 */
[----:B------:R-:W-:Y:S02]  /*0e10*/  CS2R R60, SRZ ;  /* 0x00000000003c7805 */ /* 0x000fe4000001ff00 */
[----:B------:R-:W-:Y:S02]  /*0e20*/  CS2R R62, SRZ ;  /* 0x00000000003e7805 */ /* 0x000fe4000001ff00 */
[----:B------:R-:W-:-:S02]  /*0e30*/  CS2R R64, SRZ ;  /* 0x0000000000407805 */ /* 0x000fc4000001ff00 */
[----:B------:R-:W-:Y:S02]  /*0e40*/  CS2R R66, SRZ ;  /* 0x0000000000427805 */ /* 0x000fe4000001ff00 */
[----:B------:R-:W-:Y:S01]  /*0e50*/  LOP3.LUT R11, R3, 0x60, RZ, 0xc0, !PT ;  /* 0x00000060030b7812 */ /* 0x000fe200078ec0ff */
[----:B-1----:R-:W-:Y:S06]  /*0e60*/  @!P0 BRA `(.L_x_0) ;  /* 0x00000024007c8947 */ /* 0x002fec0003800000 */
[----:B------:R-:W0:Y:S01]  /*0e70*/  LDC.64 R98, c[0x0][0x250] ;  /* 0x00009400ff627b82 */ /* 0x000e220000000a00 */
[----:B------:R-:W-:Y:S01]  /*0e80*/  LOP3.LUT R6, R3, 0x1f, RZ, 0xc0, !PT ;  /* 0x0000001f03067812 */ /* 0x000fe200078ec0ff */
[----:B------:R-:W-:Y:S01]  /*0e90*/  ULDC UR4, c[0x0][0x258] ;  /* 0x0000960000047ab9 */ /* 0x000fe20000000800 */
[--C-:B------:R-:W-:Y:S01]  /*0ea0*/  SHF.R.U32.HI R12, RZ, 0x5, R3.reuse ;  /* 0x00000005ff0c7819 */ /* 0x100fe20000011603 */
[----:B------:R-:W-:Y:S01]  /*0eb0*/  USHF.R.U32.HI UR16, URZ, 0x4, UR13 ;  /* 0x000000043f107899 */ /* 0x000fe2000801160d */
[----:B------:R-:W-:Y:S01]  /*0ec0*/  SHF.R.U32.HI R13, RZ, 0x2, R3 ;  /* 0x00000002ff0d7819 */ /* 0x000fe20000011603 */
[----:B------:R-:W-:Y:S01]  /*0ed0*/  IMAD R5, R6, UR4, RZ ;  /* 0x0000000406057c24 */ /* 0x000fe2000f8e02ff */
[----:B------:R-:W-:Y:S01]  /*0ee0*/  ULDC.64 UR4, c[0x0][0x218] ;  /* 0x0000860000047ab9 */ /* 0x000fe20000000a00 */
[----:B------:R-:W1:Y:S01]  /*0ef0*/  LDC.64 R8, c[0x0][0x260] ;  /* 0x00009800ff087b82 */ /* 0x000e620000000a00 */
[----:B------:R-:W-:Y:S01]  /*0f00*/  SHF.R.U32.HI R3, RZ, 0x1, R11 ;  /* 0x00000001ff037819 */ /* 0x000fe2000001160b */
[----:B------:R-:W-:Y:S01]  /*0f10*/  IMAD.SHL.U32 R7, R5, 0x2, RZ ;  /* 0x0000000205077824 */ /* 0x000fe200078e00ff */
[----:B------:R-:W-:Y:S01]  /*0f20*/  SGXT.U32 R11, R13, 0x3 ;  /* 0x000000030d0b781a */ /* 0x000fe20000000000 */
[----:B------:R-:W-:Y:S01]  /*0f30*/  IMAD.HI R5, R5, 0x2, RZ ;  /* 0x0000000205057827 */ /* 0x000fe200078e02ff */
[----:B------:R-:W-:Y:S01]  /*0f40*/  ISETP.NE.U32.AND P0, PT, R88, RZ, PT ;  /* 0x000000ff5800720c */ /* 0x000fe20003f05070 */
[----:B------:R-:W-:Y:S01]  /*0f50*/  UIADD3 UR6, UR13, 0x2000, URZ ;  /* 0x000020000d067890 */ /* 0x000fe2000fffe03f */
[----:B------:R-:W-:Y:S01]  /*0f60*/  LOP3.LUT R3, R10, R3, R11, 0xfe, !PT ;  /* 0x000000030a037212 */ /* 0x000fe200078efe0b */
[----:B------:R-:W2:Y:S01]  /*0f70*/  LDC R16, c[0x0][0x268] ;  /* 0x00009a00ff107b82 */ /* 0x000ea20000000800 */
[----:B------:R-:W-:Y:S01]  /*0f80*/  USGXT.U32 UR16, UR16, 0xe ;  /* 0x0000000e1010789a */ /* 0x000fe20008000000 */
[----:B------:R-:W-:Y:S01]  /*0f90*/  IMAD.MOV.U32 R100, RZ, RZ, -0x800000 ;  /* 0xff800000ff647424 */ /* 0x000fe200078e00ff */
[----:B------:R-:W-:Y:S01]  /*0fa0*/  USHF.R.U32.HI UR6, URZ, 0x4, UR6 ;  /* 0x000000043f067899 */ /* 0x000fe20008011606 */
[----:B------:R-:W-:Y:S01]  /*0fb0*/  IMAD.MOV.U32 R101, RZ, RZ, RZ ;  /* 0x000000ffff657224 */ /* 0x000fe200078e00ff */
[----:B------:R-:W-:Y:S01]  /*0fc0*/  UIADD3 UR8, UP0, UR16, 0x80, URZ ;  /* 0x0000008010087890 */ /* 0x000fe2000ff1e03f */
[----:B------:R-:W-:Y:S01]  /*0fd0*/  IMAD.MOV.U32 R103, RZ, RZ, RZ ;  /* 0x000000ffff677224 */ /* 0x000fe200078e00ff */
[----:B------:R-:W-:Y:S01]  /*0fe0*/  USGXT.U32 UR6, UR6, 0xe ;  /* 0x0000000e0606789a */ /* 0x000fe20008000000 */
[----:B0-----:R-:W-:Y:S01]  /*0ff0*/  IMAD R98, R98, UR12, RZ ;  /* 0x0000000c62627c24 */ /* 0x001fe2000f8e02ff */
[----:B------:R-:W-:Y:S01]  /*1000*/  UMOV UR10, 0xfffffffe ;  /* 0xfffffffe000a7882 */ /* 0x000fe20000000000 */
[----:B------:R-:W-:Y:S01]  /*1010*/  UMOV UR11, 0x7fffffdf ;  /* 0x7fffffdf000b7882 */ /* 0x000fe20000000000 */
[----:B------:R-:W-:Y:S01]  /*1020*/  MOV R102, 0xff800000 ;  /* 0xff80000000667802 */ /* 0x000fe20000000f00 */
[----:B------:R-:W-:Y:S01]  /*1030*/  IMAD.MOV.U32 R104, RZ, RZ, -0x800000 ;  /* 0xff800000ff687424 */ /* 0x000fe200078e00ff */
[C---:B------:R-:W-:Y:S01]  /*1040*/  SHF.L.U32 R4, R98.reuse, 0x1, RZ ;  /* 0x0000000162047819 */ /* 0x040fe200000006ff */
[----:B------:R-:W-:Y:S01]  /*1050*/  IMAD.HI R98, R98, 0x2, RZ ;  /* 0x0000000262627827 */ /* 0x000fe200078e02ff */
[----:B------:R-:W-:-:S02]  /*1060*/  CS2R R72, SRZ ;  /* 0x0000000000487805 */ /* 0x000fc4000001ff00 */
[----:B------:R-:W-:Y:S02]  /*1070*/  CS2R R74, SRZ ;  /* 0x00000000004a7805 */ /* 0x000fe4000001ff00 */
[----:B------:R-:W-:Y:S01]  /*1080*/  IADD3 R91, P1, P2, R7, UR4, R4 ;  /* 0x00000004075b7c10 */ /* 0x000fe2000fa3e004 */
[----:B-1----:R-:W-:Y:S01]  /*1090*/  IMAD R7, R6, R9, RZ ;  /* 0x0000000906077224 */ /* 0x002fe200078e02ff */
[----:B------:R-:W-:Y:S01]  /*10a0*/  SGXT.U32 R4, R12, 0x2 ;  /* 0x000000020c04781a */ /* 0x000fe20000000000 */
[----:B------:R-:W-:Y:S01]  /*10b0*/  IMAD R8, R8, UR12, RZ ;  /* 0x0000000c08087c24 */ /* 0x000fe2000f8e02ff */
[----:B------:R-:W-:Y:S01]  /*10c0*/  IADD3.X R17, R5, UR5, R98, P1, P2 ;  /* 0x0000000505117c10 */ /* 0x000fe20008fe4462 */
[----:B------:R-:W-:Y:S01]  /*10d0*/  ULDC.64 UR4, c[0x0][0x220] ;  /* 0x0000880000047ab9 */ /* 0x000fe20000000a00 */
[----:B------:R-:W-:Y:S01]  /*10e0*/  SHF.L.U32 R14, R7, 0x1, RZ ;  /* 0x00000001070e7819 */ /* 0x000fe200000006ff */
[----:B------:R-:W-:Y:S01]  /*10f0*/  IMAD R12, R4, R99, RZ ;  /* 0x00000063040c7224 */ /* 0x000fe200078e02ff */
[----:B------:R-:W-:Y:S01]  /*1100*/  LOP3.LUT R98, R24, 0x6, RZ, 0xc0, !PT ;  /* 0x0000000618627812 */ /* 0x000fe200078ec0ff */
[----:B------:R-:W-:Y:S01]  /*1110*/  IMAD.SHL.U32 R5, R8, 0x2, RZ ;  /* 0x0000000208057824 */ /* 0x000fe200078e00ff */
[----:B------:R-:W-:Y:S01]  /*1120*/  CS2R R76, SRZ ;  /* 0x00000000004c7805 */ /* 0x000fe2000001ff00 */
[C---:B------:R-:W-:Y:S01]  /*1130*/  IMAD R6, R99.reuse, 0x4, R12 ;  /* 0x0000000463067824 */ /* 0x040fe200078e020c */
[----:B------:R-:W-:Y:S01]  /*1140*/  LEA R124, P3, R12, R91, 0x1 ;  /* 0x0000005b0c7c7211 */ /* 0x000fe200078608ff */
[----:B--2---:R-:W-:Y:S01]  /*1150*/  IMAD R11, R4, R16, RZ ;  /* 0x00000010040b7224 */ /* 0x004fe200078e02ff */
[----:B------:R-:W-:Y:S01]  /*1160*/  IADD3 R26, P1, P2, R14, UR4, R5 ;  /* 0x000000040e1a7c10 */ /* 0x000fe2000fa3e005 */
[----:B------:R-:W-:Y:S01]  /*1170*/  IMAD R10, R99, 0x4, R6 ;  /* 0x00000004630a7824 */ /* 0x000fe200078e0206 */
[----:B------:R-:W-:Y:S01]  /*1180*/  LEA.HI.X.SX32 R125, R12, R17, 0x1, P3 ;  /* 0x000000110c7d7211 */ /* 0x000fe200018f0eff */
[----:B------:R-:W-:Y:S01]  /*1190*/  IMAD.HI R5, R8, 0x2, RZ ;  /* 0x0000000208057827 */ /* 0x000fe200078e02ff */
[----:B------:R-:W-:-:S02]  /*11a0*/  LEA R120, P4, R6, R91, 0x1 ;  /* 0x0000005b06787211 */ /* 0x000fc400078808ff */
[----:B------:R-:W-:Y:S02]  /*11b0*/  CS2R R78, SRZ ;  /* 0x00000000004e7805 */ /* 0x000fe4000001ff00 */
[----:B------:R-:W-:Y:S01]  /*11c0*/  LEA R112, P3, R10, R91, 0x1 ;  /* 0x0000005b0a707211 */ /* 0x000fe200078608ff */
[----:B------:R-:W-:Y:S01]  /*11d0*/  IMAD R4, R99, 0x4, R10 ;  /* 0x0000000463047824 */ /* 0x000fe200078e020a */
[----:B------:R-:W-:Y:S01]  /*11e0*/  LEA.HI.X.SX32 R121, R6, R17, 0x1, P4 ;  /* 0x0000001106797211 */ /* 0x000fe200020f0eff */
[----:B------:R-:W-:Y:S01]  /*11f0*/  IMAD.HI R14, R7, 0x2, RZ ;  /* 0x00000002070e7827 */ /* 0x000fe200078e02ff */
[----:B------:R-:W-:Y:S02]  /*1200*/  LEA R7, R16, R11, 0x2 ;  /* 0x0000000b10077211 */ /* 0x000fe400078e10ff */
[----:B------:R-:W-:Y:S02]  /*1210*/  CS2R R80, SRZ ;  /* 0x0000000000507805 */ /* 0x000fe4000001ff00 */
[----:B------:R-:W-:Y:S01]  /*1220*/  LEA R110, P4, R4, R91, 0x1 ;  /* 0x0000005b046e7211 */ /* 0x000fe200078808ff */
[C---:B------:R-:W-:Y:S01]  /*1230*/  IMAD R8, R99.reuse, 0x4, R4 ;  /* 0x0000000463087824 */ /* 0x040fe200078e0204 */
[-C--:B------:R-:W-:Y:S01]  /*1240*/  LEA.HI.X.SX32 R113, R10, R17.reuse, 0x1, P3 ;  /* 0x000000110a717211 */ /* 0x080fe200018f0eff */
[----:B------:R-:W-:Y:S01]  /*1250*/  IMAD R13, R16, 0x4, R7 ;  /* 0x00000004100d7824 */ /* 0x000fe200078e0207 */
[----:B------:R-:W-:Y:S01]  /*1260*/  LEA.HI.X.SX32 R111, R4, R17, 0x1, P4 ;  /* 0x00000011046f7211 */ /* 0x000fe200020f0eff */
[----:B------:R-:W-:Y:S01]  /*1270*/  IMAD.MOV.U32 R105, RZ, RZ, -0x800000 ;  /* 0xff800000ff697424 */ /* 0x000fe200078e00ff */
[----:B------:R-:W-:Y:S01]  /*1280*/  LEA R12, R99, R8, 0x2 ;  /* 0x00000008630c7211 */ /* 0x000fe200078e10ff */
[----:B------:R-:W-:Y:S01]  /*1290*/  IMAD R15, R16, 0x4, R13 ;  /* 0x00000004100f7824 */ /* 0x000fe200078e020d */
[----:B------:R-:W-:-:S02]  /*12a0*/  LEA R96, P3, R8, R91, 0x1 ;  /* 0x0000005b08607211 */ /* 0x000fc400078608ff */
[----:B------:R-:W-:Y:S02]  /*12b0*/  CS2R R82, SRZ ;  /* 0x0000000000527805 */ /* 0x000fe4000001ff00 */
[----:B------:R-:W-:Y:S01]  /*12c0*/  LEA R94, P4, R12, R91, 0x1 ;  /* 0x0000005b0c5e7211 */ /* 0x000fe200078808ff */
[C---:B------:R-:W-:Y:S01]  /*12d0*/  IMAD R6, R99.reuse, 0x4, R12 ;  /* 0x0000000463067824 */ /* 0x040fe200078e020c */
[----:B------:R-:W-:Y:S02]  /*12e0*/  LEA.HI.X.SX32 R97, R8, R17, 0x1, P3 ;  /* 0x0000001108617211 */ /* 0x000fe400018f0eff */
[----:B------:R-:W-:Y:S02]  /*12f0*/  CS2R R84, SRZ ;  /* 0x0000000000547805 */ /* 0x000fe4000001ff00 */
[----:B------:R-:W-:Y:S01]  /*1300*/  IADD3.X R8, R14, UR5, R5, P1, P2 ;  /* 0x000000050e087c10 */ /* 0x000fe20008fe4405 */
[----:B------:R-:W-:Y:S01]  /*1310*/  UMOV UR5, URZ ;  /* 0x0000003f00057c82 */ /* 0x000fe20008000000 */
[----:B------:R-:W-:Y:S01]  /*1320*/  LEA R4, R99, R6, 0x2 ;  /* 0x0000000663047211 */ /* 0x000fe200078e10ff */
[----:B------:R-:W-:Y:S01]  /*1330*/  UIADD3.X UR9, UR5, 0x40000040, URZ, UP0, !UPT ;  /* 0x4000004005097890 */ /* 0x000fe200087fe43f */
[----:B------:R-:W-:-:S02]  /*1340*/  LEA R92, P5, R6, R91, 0x1 ;  /* 0x0000005b065c7211 */ /* 0x000fc400078a08ff */
[----:B------:R-:W-:Y:S02]  /*1350*/  CS2R R86, SRZ ;  /* 0x0000000000567805 */ /* 0x000fe4000001ff00 */
[----:B------:R-:W-:Y:S02]  /*1360*/  LEA R90, P6, R4, R91, 0x1 ;  /* 0x0000005b045a7211 */ /* 0x000fe400078c08ff */
[----:B------:R-:W-:Y:S02]  /*1370*/  CS2R R56, SRZ ;  /* 0x0000000000387805 */ /* 0x000fe4000001ff00 */
[-C--:B------:R-:W-:Y:S02]  /*1380*/  LEA.HI.X.SX32 R93, R6, R17.reuse, 0x1, P5 ;  /* 0x00000011065d7211 */ /* 0x080fe400028f0eff */
[----:B------:R-:W-:Y:S02]  /*1390*/  CS2R R58, SRZ ;  /* 0x00000000003a7805 */ /* 0x000fe4000001ff00 */
[----:B------:R-:W-:Y:S01]  /*13a0*/  LEA.HI.X.SX32 R91, R4, R17, 0x1, P6 ;  /* 0x00000011045b7211 */ /* 0x000fe200030f0eff */
[----:B------:R-:W-:Y:S01]  /*13b0*/  IMAD R4, R16, 0x4, R15 ;  /* 0x0000000410047824 */ /* 0x000fe200078e020f */
[----:B------:R-:W-:-:S02]  /*13c0*/  LEA R88, P1, R11, R26, 0x1 ;  /* 0x0000001a0b587211 */ /* 0x000fc400078208ff */
[----:B------:R-:W-:Y:S02]  /*13d0*/  CS2R R60, SRZ ;  /* 0x00000000003c7805 */ /* 0x000fe4000001ff00 */
[----:B------:R-:W-:Y:S01]  /*13e0*/  LEA R22, P2, R7, R26, 0x1 ;  /* 0x0000001a07167211 */ /* 0x000fe200078408ff */
[----:B------:R-:W-:Y:S01]  /*13f0*/  IMAD R5, R16, 0x4, R4 ;  /* 0x0000000410057824 */ /* 0x000fe200078e0204 */
[-C--:B------:R-:W-:Y:S02]  /*1400*/  LEA.HI.X.SX32 R89, R11, R8.reuse, 0x1, P1 ;  /* 0x000000080b597211 */ /* 0x080fe400008f0eff */
[----:B------:R-:W-:Y:S02]  /*1410*/  CS2R R62, SRZ ;  /* 0x00000000003e7805 */ /* 0x000fe4000001ff00 */
[----:B------:R-:W-:Y:S02]  /*1420*/  LEA.HI.X.SX32 R23, R7, R8, 0x1, P2 ;  /* 0x0000000807177211 */ /* 0x000fe400010f0eff */
[----:B------:R-:W-:-:S02]  /*1430*/  CS2R R64, SRZ ;  /* 0x0000000000407805 */ /* 0x000fc4000001ff00 */
[C---:B------:R-:W-:Y:S02]  /*1440*/  LEA R6, R16.reuse, R5, 0x2 ;  /* 0x0000000510067211 */ /* 0x040fe400078e10ff */
[----:B------:R-:W-:Y:S02]  /*1450*/  CS2R R66, SRZ ;  /* 0x0000000000427805 */ /* 0x000fe4000001ff00 */
[-C--:B------:R-:W-:Y:S02]  /*1460*/  LEA R20, P1, R13, R26.reuse, 0x1 ;  /* 0x0000001a0d147211 */ /* 0x080fe400078208ff */
[----:B------:R-:W-:Y:S02]  /*1470*/  CS2R R68, SRZ ;  /* 0x0000000000447805 */ /* 0x000fe4000001ff00 */
[-C--:B------:R-:W-:Y:S01]  /*1480*/  LEA R18, P3, R15, R26.reuse, 0x1 ;  /* 0x0000001a0f127211 */ /* 0x080fe200078608ff */
[----:B------:R-:W-:Y:S01]  /*1490*/  IMAD R7, R16, 0x4, R6 ;  /* 0x0000000410077824 */ /* 0x000fe200078e0206 */
[----:B------:R-:W-:Y:S01]  /*14a0*/  LEA R14, P2, R5, R26, 0x1 ;  /* 0x0000001a050e7211 */ /* 0x000fe200078408ff */
[----:B------:R-:W-:Y:S01]  /*14b0*/  UMOV UR7, URZ ;  /* 0x0000003f00077c82 */ /* 0x000fe20008000000 */
[----:B------:R-:W-:-:S02]  /*14c0*/  LEA.HI.X.SX32 R95, R12, R17, 0x1, P4 ;  /* 0x000000110c5f7211 */ /* 0x000fc400020f0eff */
[----:B------:R-:W-:Y:S02]  /*14d0*/  CS2R R70, SRZ ;  /* 0x0000000000467805 */ /* 0x000fe4000001ff00 */
[-C--:B------:R-:W-:Y:S01]  /*14e0*/  LEA.HI.X.SX32 R21, R13, R8.reuse, 0x1, P1 ;  /* 0x000000080d157211 */ /* 0x080fe200008f0eff */
[----:B------:R-:W-:Y:S01]  /*14f0*/  UIADD3.64 UR10, UR6, -UR10, URZ ;  /* 0x8000000a060a7297 */ /* 0x000fe2000fffe03f */
[----:B------:R-:W-:Y:S01]  /*1500*/  LEA.HI.X.SX32 R19, R15, R8, 0x1, P3 ;  /* 0x000000080f137211 */ /* 0x000fe200018f0eff */
[----:B------:R-:W-:Y:S01]  /*1510*/  UMOV UR4, URZ ;  /* 0x0000003f00047c82 */ /* 0x000fe20008000000 */
[-C--:B------:R-:W-:Y:S01]  /*1520*/  LEA R16, P1, R4, R26.reuse, 0x1 ;  /* 0x0000001a04107211 */ /* 0x080fe200078208ff */
[----:B------:R-:W-:Y:S01]  /*1530*/  UIADD3.64 UR20, UR8, 0x80, URZ ;  /* 0x0000008008147897 */ /* 0x000fe2000fffe03f */
[-C--:B------:R-:W-:Y:S01]  /*1540*/  LEA R12, P3, R6, R26.reuse, 0x1 ;  /* 0x0000001a060c7211 */ /* 0x080fe200078608ff */
[----:B------:R-:W-:Y:S01]  /*1550*/  UIADD3.64 UR24, UR8, 0x100, URZ ;  /* 0x0000010008187897 */ /* 0x000fe2000fffe03f */
[----:B------:R-:W-:Y:S01]  /*1560*/  LEA R10, P4, R7, R26, 0x1 ;  /* 0x0000001a070a7211 */ /* 0x000fe200078808ff */
[----:B------:R-:W-:Y:S01]  /*1570*/  ULDC UR7, c[0x0][0x238] ;  /* 0x00008e0000077ab9 */ /* 0x000fe20000000800 */
[-C--:B------:R-:W-:Y:S01]  /*1580*/  LEA.HI.X.SX32 R15, R5, R8.reuse, 0x1, P2 ;  /* 0x00000008050f7211 */ /* 0x080fe200010f0eff */
[----:B------:R-:W-:Y:S01]  /*1590*/  UMOV UR18, UR6 ;  /* 0x0000000600127c82 */ /* 0x000fe20008000000 */
[----:B------:R-:W-:Y:S01]  /*15a0*/  SEL R5, RZ, 0x90, !P0 ;  /* 0x00000090ff057807 */ /* 0x000fe20004000000 */
[----:B------:R-:W-:Y:S01]  /*15b0*/  UMOV UR19, 0x80000020 ;  /* 0x8000002000137882 */ /* 0x000fe20000000000 */
[-C--:B------:R-:W-:Y:S01]  /*15c0*/  LEA.HI.X.SX32 R17, R4, R8.reuse, 0x1, P1 ;  /* 0x0000000804117211 */ /* 0x080fe200008f0eff */
[----:B------:R-:W-:Y:S01]  /*15d0*/  IMAD.MOV.U32 R4, RZ, RZ, 0x3f800000 ;  /* 0x3f800000ff047424 */ /* 0x000fe200078e00ff */
[----:B------:R-:W-:-:S02]  /*15e0*/  LEA.HI.X.SX32 R13, R6, R8, 0x1, P3 ;  /* 0x00000008060d7211 */ /* 0x000fc400018f0eff */
[----:B------:R-:W-:Y:S02]  /*15f0*/  LEA.HI.X.SX32 R11, R7, R8, 0x1, P4 ;  /* 0x00000008070b7211 */ /* 0x000fe400020f0eff */
[----:B------:R-:W-:Y:S01]  /*1600*/  LOP3.LUT R8, R5, 0x7e, R24, 0x78, !PT ;  /* 0x0000007e05087812 */ /* 0x000fe200078e7818 */
[----:B------:R-:W-:Y:S01]  /*1610*/  IMAD.MOV.U32 R5, RZ, RZ, 0x3f800000 ;  /* 0x3f800000ff057424 */ /* 0x000fe200078e00ff */
[----:B------:R-:W-:Y:S02]  /*1620*/  MOV R7, 0x3f800000 ;  /* 0x3f80000000077802 */ /* 0x000fe40000000f00 */
[----:B------:R-:W-:Y:S02]  /*1630*/  MOV R6, 0x3f800000 ;  /* 0x3f80000000067802 */ /* 0x000fe40000000f00 */
[C---:B------:R-:W-:Y:S02]  /*1640*/  LOP3.LUT R106, R3.reuse, 0x48, RZ, 0xfc, !PT ;  /* 0x00000048036a7812 */ /* 0x040fe400078efcff */
[----:B------:R-:W-:-:S02]  /*1650*/  LOP3.LUT R107, R3, 0x40, RZ, 0xfc, !PT ;  /* 0x00000040036b7812 */ /* 0x000fc400078efcff */
[----:B------:R-:W-:Y:S02]  /*1660*/  LOP3.LUT R108, R3, 0x8, RZ, 0xfc, !PT ;  /* 0x00000008036c7812 */ /* 0x000fe400078efcff */
[----:B------:R-:W-:-:S07]  /*1670*/  LOP3.LUT R109, R8, 0x20, RZ, 0x3c, !PT ;  /* 0x00000020086d7812 */ /* 0x000fce00078e3cff */
.L_x_1:
[----:B------:R-:W-:-:S04]  /*1680*/  IMAD.WIDE R30, R101, 0x2, R124 ;  /* 0x00000002651e7825 */ /* 0x000fc800078e027c */
[C---:B------:R-:W-:Y:S02]  /*1690*/  IMAD.WIDE R34, R101.reuse, 0x2, R112 ;  /* 0x0000000265227825 */ /* 0x040fe400078e0270 */
[----:B------:R-:W2:Y:S02]  /*16a0*/  LDG.E.U16 R31, desc[UR14][R30.64] ;  /* 0x0000000e1e1f7981 */ /* 0x000ea4000c1e1500 */
[C---:B------:R-:W-:Y:S02]  /*16b0*/  IMAD.WIDE R36, R101.reuse, 0x2, R96 ;  /* 0x0000000265247825 */ /* 0x040fe400078e0260 */
[----:B------:R-:W3:Y:S02]  /*16c0*/  LDG.E.U16 R35, desc[UR14][R34.64] ;  /* 0x0000000e22237981 */ /* 0x000ee4000c1e1500 */
[C---:B------:R-:W-:Y:S02]  /*16d0*/  IMAD.WIDE R38, R101.reuse, 0x2, R92 ;  /* 0x0000000265267825 */ /* 0x040fe400078e025c */
[----:B------:R-:W4:Y:S02]  /*16e0*/  LDG.E.U16 R37, desc[UR14][R36.64] ;  /* 0x0000000e24257981 */ /* 0x000f24000c1e1500 */
[----:B------:R-:W-:-:S02]  /*16f0*/  IMAD.WIDE R32, R101, 0x2, R120 ;  /* 0x0000000265207825 */ /* 0x000fc400078e0278 */
[----:B------:R-:W5:Y:S02]  /*1700*/  LDG.E.U16 R39, desc[UR14][R38.64] ;  /* 0x0000000e26277981 */ /* 0x000f64000c1e1500 */
[C---:B------:R-:W-:Y:S02]  /*1710*/  IMAD.WIDE R28, R101.reuse, 0x2, R110 ;  /* 0x00000002651c7825 */ /* 0x040fe400078e026e */
[----:B------:R-:W5:Y:S02]  /*1720*/  LDG.E.U16 R40, desc[UR14][R32.64] ;  /* 0x0000000e20287981 */ /* 0x000f64000c1e1500 */
[C---:B------:R-:W-:Y:S02]  /*1730*/  IMAD.WIDE R24, R101.reuse, 0x2, R94 ;  /* 0x0000000265187825 */ /* 0x040fe400078e025e */
[----:B------:R0:W5:Y:S02]  /*1740*/  LDG.E.U16 R42, desc[UR14][R28.64] ;  /* 0x0000000e1c2a7981 */ /* 0x000164000c1e1500 */
[----:B------:R-:W-:-:S02]  /*1750*/  IMAD.WIDE R26, R101, 0x2, R90 ;  /* 0x00000002651a7825 */ /* 0x000fc400078e025a */
[----:B------:R1:W5:Y:S04]  /*1760*/  LDG.E.U16 R44, desc[UR14][R24.64] ;  /* 0x0000000e182c7981 */ /* 0x000368000c1e1500 */
[----:B------:R1:W5:Y:S01]  /*1770*/  LDG.E.U16 R34, desc[UR14][R26.64] ;  /* 0x0000000e1a227981 */ /* 0x000362000c1e1500 */
[----:B------:R-:W-:Y:S01]  /*1780*/  BAR.SYNC.DEFER_BLOCKING 0x0 ;  /* 0x0000000000007b1d */ /* 0x000fe20000010000 */
[----:B------:R-:W-:-:S04]  /*1790*/  IMAD.WIDE R122, R103, 0x2, R12 ;  /* 0x00000002677a7825 */ /* 0x000fc800078e020c */
[----:B0-----:R-:W-:-:S04]  /*17a0*/  IMAD.WIDE R28, R103, 0x2, R88 ;  /* 0x00000002671c7825 */ /* 0x001fc800078e0258 */
[----:B------:R-:W-:-:S04]  /*17b0*/  IMAD.WIDE R32, R103, 0x2, R16 ;  /* 0x0000000267207825 */ /* 0x000fc800078e0210 */
[----:B-1----:R-:W-:-:S04]  /*17c0*/  IMAD.WIDE R24, R103, 0x2, R18 ;  /* 0x0000000267187825 */ /* 0x002fc800078e0212 */
[C---:B------:R-:W-:Y:S01]  /*17d0*/  IMAD.WIDE R26, R103.reuse, 0x2, R22 ;  /* 0x00000002671a7825 */ /* 0x040fe200078e0216 */
[----:B------:R-:W-:Y:S01]  /*17e0*/  UMOV UR17, 0x40000040 ;  /* 0x4000004000117882 */ /* 0x000fe20000000000 */
[----:B------:R-:W-:Y:S01]  /*17f0*/  UMOV UR22, UR18 ;  /* 0x0000001200167c82 */ /* 0x000fe20008000000 */
[----:B------:R-:W-:Y:S01]  /*1800*/  UMOV UR23, UR19 ;  /* 0x0000001300177c82 */ /* 0x000fe20008000000 */
[----:B--2---:R0:W-:Y:S04]  /*1810*/  STS.U16 [R8+UR13+0x2000], R31 ;  /* 0x0020001f08007988 */ /* 0x0041e8000800040d */
[----:B---3--:R-:W-:Y:S04]  /*1820*/  STS.U16 [R8+UR13+0x2200], R35 ;  /* 0x0022002308007988 */ /* 0x008fe8000800040d */
[----:B----4-:R-:W-:Y:S04]  /*1830*/  STS.U16 [R8+UR13+0x2400], R37 ;  /* 0x0024002508007988 */ /* 0x010fe8000800040d */
[----:B-----5:R-:W-:Y:S04]  /*1840*/  STS.U16 [R8+UR13+0x2600], R39 ;  /* 0x0026002708007988 */ /* 0x020fe8000800040d */
[----:B------:R-:W-:Y:S04]  /*1850*/  STS.U16 [R109+UR13+0x2100], R40 ;  /* 0x002100286d007988 */ /* 0x000fe8000800040d */
[----:B------:R-:W-:Y:S04]  /*1860*/  STS.U16 [R109+UR13+0x2300], R42 ;  /* 0x0023002a6d007988 */ /* 0x000fe8000800040d */
[----:B------:R-:W-:Y:S04]  /*1870*/  STS.U16 [R109+UR13+0x2500], R44 ;  /* 0x0025002c6d007988 */ /* 0x000fe8000800040d */
[----:B------:R1:W-:Y:S01]  /*1880*/  STS.U16 [R109+UR13+0x2700], R34 ;  /* 0x002700226d007988 */ /* 0x0003e2000800040d */
[----:B------:R2:W-:Y:S06]  /*1890*/  MEMBAR.ALL.CTA ;  /* 0x0000000000007992 */ /* 0x0005ec0000008000 */
[----:B--2---:R-:W2:Y:S01]  /*18a0*/  FENCE.VIEW.ASYNC.S ;  /* 0x00000000000073c6 */ /* 0x004ea20000000000 */
[C---:B0-----:R-:W-:Y:S01]  /*18b0*/  IMAD.WIDE R30, R103.reuse, 0x2, R20 ;  /* 0x00000002671e7825 */ /* 0x041fe200078e0214 */
[----:B--2---:R-:W-:Y:S06]  /*18c0*/  BAR.SYNC.DEFER_BLOCKING 0x0 ;  /* 0x0000000000007b1d */ /* 0x004fec0000010000 */
[----:B------:R0:W2:Y:S04]  /*18d0*/  LDG.E.U16 R115, desc[UR14][R28.64] ;  /* 0x0000000e1c737981 */ /* 0x0000a8000c1e1500 */
[----:B------:R-:W3:Y:S04]  /*18e0*/  LDG.E.U16 R117, desc[UR14][R30.64] ;  /* 0x0000000e1e757981 */ /* 0x000ee8000c1e1500 */
[----:B------:R-:W4:Y:S04]  /*18f0*/  LDG.E.U16 R119, desc[UR14][R32.64] ;  /* 0x0000000e20777981 */ /* 0x000f28000c1e1500 */
[----:B------:R-:W5:Y:S04]  /*1900*/  LDG.E.U16 R123, desc[UR14][R122.64] ;  /* 0x0000000e7a7b7981 */ /* 0x000f68000c1e1500 */
[----:B------:R-:W5:Y:S01]  /*1910*/  LDG.E.U16 R114, desc[UR14][R24.64] ;  /* 0x0000000e18727981 */ /* 0x000f62000c1e1500 */
[----:B0-----:R-:W-:-:S05]  /*1920*/  IMAD.WIDE R28, R103, 0x2, R14 ;  /* 0x00000002671c7825 */ /* 0x001fca00078e020e */
[----:B------:R-:W5:Y:S01]  /*1930*/  LDG.E.U16 R116, desc[UR14][R28.64] ;  /* 0x0000000e1c747981 */ /* 0x000f62000c1e1500 */
[----:B-1----:R-:W-:-:S03]  /*1940*/  IMAD.WIDE R34, R103, 0x2, R10 ;  /* 0x0000000267227825 */ /* 0x002fc600078e020a */
[----:B------:R-:W5:Y:S04]  /*1950*/  LDG.E.U16 R122, desc[UR14][R26.64] ;  /* 0x0000000e1a7a7981 */ /* 0x000f68000c1e1500 */
[----:B------:R0:W5:Y:S02]  /*1960*/  LDG.E.U16 R118, desc[UR14][R34.64] ;  /* 0x0000000e22767981 */ /* 0x000164000c1e1500 */
[----:B0-----:R-:W-:-:S06]  /*1970*/  WARPGROUP.ARRIVE ;  /* 0x00000000000079c5 */ /* 0x001fcc0000000000 */
[----:B------:R-:W-:Y:S01]  /*1980*/  HGMMA.64x32x16.F32 R40, gdesc[UR16].tnspA, RZ, !UPT ;  /* 0x20600000102879f0 */ /* 0x000fe2000c7008ff */
[----:B------:R-:W-:-:S03]  /*1990*/  UMOV UR26, UR10 ;  /* 0x0000000a001a7c82 */ /* 0x000fc60008000000 */
[----:B------:R-:W-:Y:S04]  /*19a0*/  HGMMA.64x32x16.F32 R40, gdesc[UR8].tnspA, R40 ;  /* 0x20600000082879f0 */ /* 0x000fe80008700828 */
[----:B------:R-:W-:Y:S01]  /*19b0*/  HGMMA.64x32x16.F32 R24, gdesc[UR20].tnspA, RZ, !UPT ;  /* 0x20600000141879f0 */ /* 0x000fe2000c7008ff */
[----:B------:R-:W-:-:S03]  /*19c0*/  UMOV UR27, UR11 ;  /* 0x0000000b001b7c82 */ /* 0x000fc60008000000 */
[----:B------:R-:W-:Y:S03]  /*19d0*/  HGMMA.64x32x16.F32 R24, gdesc[UR24].tnspA, R24, gsb0 ;  /* 0x20600000181879f0 */ /* 0x000fe60008000818 */
[----:B------:R-:W-:Y:S02]  /*19e0*/  WARPGROUP.DEPBAR.LE gsb0, 0x0 ;  /* 0x00008000000079c5 */ /* 0x000fe40000010000 */
[----:B------:R-:W-:Y:S01]  /*19f0*/  BAR.SYNC.DEFER_BLOCKING 0x0 ;  /* 0x0000000000007b1d */ /* 0x000fe20000010000 */
[----:B------:R-:W-:Y:S01]  /*1a00*/  FMUL R45, R45, UR7 ;  /* 0x000000072d2d7c20 */ /* 0x000fe20008400000 */
[----:B------:R-:W-:Y:S01]  /*1a10*/  FMUL R47, R47, UR7 ;  /* 0x000000072f2f7c20 */ /* 0x000fe20008400000 */
[----:B------:R-:W-:Y:S01]  /*1a20*/  FMUL R48, R48, UR7 ;  /* 0x0000000730307c20 */ /* 0x000fe20008400000 */
[----:B------:R-:W-:Y:S01]  /*1a30*/  FMUL R32, R32, UR7 ;  /* 0x0000000720207c20 */ /* 0x000fe20008400000 */
[----:B------:R-:W-:Y:S01]  /*1a40*/  FMUL R49, R49, UR7 ;  /* 0x0000000731317c20 */ /* 0x000fe20008400000 */
[----:B------:R-:W-:Y:S01]  /*1a50*/  FMUL R54, R54, UR7 ;  /* 0x0000000736367c20 */ /* 0x000fe20008400000 */
[----:B--2---:R-:W-:Y:S04]  /*1a60*/  STS.U16 [R8+UR13+0x2000], R115 ;  /* 0x0020007308007988 */ /* 0x004fe8000800040d */
[----:B---3--:R-:W-:Y:S04]  /*1a70*/  STS.U16 [R8+UR13+0x2200], R117 ;  /* 0x0022007508007988 */ /* 0x008fe8000800040d */
[----:B----4-:R-:W-:Y:S04]  /*1a80*/  STS.U16 [R8+UR13+0x2400], R119 ;  /* 0x0024007708007988 */ /* 0x010fe8000800040d */
[----:B-----5:R-:W-:Y:S04]  /*1a90*/  STS.U16 [R8+UR13+0x2600], R123 ;  /* 0x0026007b08007988 */ /* 0x020fe8000800040d */
[----:B------:R0:W-:Y:S02]  /*1aa0*/  STS.U16 [R109+UR13+0x2300], R114 ;  /* 0x002300726d007988 */ /* 0x0001e4000800040d */
[----:B0-----:R-:W-:-:S04]  /*1ab0*/  IADD3 R114, P0, R98, UR4, RZ ;  /* 0x0000000462727c10 */ /* 0x001fc8000ff1e0ff */
[----:B------:R-:W-:-:S04]  /*1ac0*/  IADD3 R115, P4, R114, 0x9, RZ ;  /* 0x0000000972737810 */ /* 0x000fc80007f9e0ff */
[C---:B------:R-:W-:Y:S02]  /*1ad0*/  ISETP.GT.U32.AND P1, PT, R115.reuse, R3, PT ;  /* 0x000000037300720c */ /* 0x040fe40003f24070 */
[C---:B------:R-:W-:Y:S02]  /*1ae0*/  ISETP.GT.U32.AND P3, PT, R115.reuse, R108, PT ;  /* 0x0000006c7300720c */ /* 0x040fe40003f64070 */
[C---:B------:R-:W-:Y:S02]  /*1af0*/  ISETP.GT.U32.AND P6, PT, R115.reuse, R107, PT ;  /* 0x0000006b7300720c */ /* 0x040fe40003fc4070 */
[----:B------:R-:W-:Y:S02]  /*1b00*/  ISETP.GT.U32.AND P2, PT, R115, R106, PT ;  /* 0x0000006a7300720c */ /* 0x000fe40003f44070 */
[----:B------:R-:W-:-:S05]  /*1b10*/  IADD3.X R115, RZ, UR5, RZ, P0, !PT ;  /* 0x00000005ff737c10 */ /* 0x000fca00087fe4ff */
[----:B------:R-:W-:-:S05]  /*1b20*/  IMAD.X R117, RZ, RZ, R115, P4 ;  /* 0x000000ffff757224 */ /* 0x000fca00020e0673 */
[C---:B------:R-:W-:Y:S02]  /*1b30*/  ISETP.GT.U32.AND.EX P1, PT, R117.reuse, RZ, PT, P1 ;  /* 0x000000ff7500720c */ /* 0x040fe40003f24110 */
[C---:B------:R-:W-:Y:S02]  /*1b40*/  ISETP.GT.U32.AND.EX P3, PT, R117.reuse, RZ, PT, P3 ;  /* 0x000000ff7500720c */ /* 0x040fe40003f64130 */
[C---:B------:R-:W-:Y:S02]  /*1b50*/  ISETP.GT.U32.AND.EX P6, PT, R117.reuse, RZ, PT, P6 ;  /* 0x000000ff7500720c */ /* 0x040fe40003fc4160 */
[----:B------:R-:W-:Y:S02]  /*1b60*/  ISETP.GT.U32.AND.EX P2, PT, R117, RZ, PT, P2 ;  /* 0x000000ff7500720c */ /* 0x000fe40003f44120 */
[----:B------:R-:W-:Y:S01]  /*1b70*/  IADD3 R117, P5, R114, 0x10, RZ ;  /* 0x0000001072757810 */ /* 0x000fe20007fbe0ff */
[----:B------:R0:W-:Y:S01]  /*1b80*/  STS.U16 [R109+UR13+0x2500], R116 ;  /* 0x002500746d007988 */ /* 0x0001e2000800040d */
[----:B------:R-:W-:-:S02]  /*1b90*/  FSEL R45, R45, -INF , !P1 ;  /* 0xff8000002d2d7808 */ /* 0x000fc40004800000 */
[C---:B------:R-:W-:Y:S02]  /*1ba0*/  ISETP.GT.U32.AND P4, PT, R117.reuse, R3, PT ;  /* 0x000000037500720c */ /* 0x040fe40003f84070 */
[C---:B------:R-:W-:Y:S02]  /*1bb0*/  ISETP.GT.U32.AND P0, PT, R117.reuse, R108, PT ;  /* 0x0000006c7500720c */ /* 0x040fe40003f04070 */
[C---:B------:R-:W-:Y:S01]  /*1bc0*/  ISETP.GT.U32.AND P1, PT, R117.reuse, R106, PT ;  /* 0x0000006a7500720c */ /* 0x040fe20003f24070 */
[----:B0-----:R-:W-:Y:S01]  /*1bd0*/  IMAD.X R116, RZ, RZ, R115, P5 ;  /* 0x000000ffff747224 */ /* 0x001fe200028e0673 */
[----:B------:R-:W-:Y:S01]  /*1be0*/  ISETP.GT.U32.AND P5, PT, R117, R107, PT ;  /* 0x0000006b7500720c */ /* 0x000fe20003fa4070 */
[----:B------:R-:W-:Y:S01]  /*1bf0*/  FMUL R117, R29, UR7 ;  /* 0x000000071d757c20 */ /* 0x000fe20008400000 */
[----:B------:R0:W-:Y:S02]  /*1c00*/  STS.U16 [R109+UR13+0x2700], R118 ;  /* 0x002700766d007988 */ /* 0x0001e4000800040d */
[----:B------:R-:W-:-:S02]  /*1c10*/  ISETP.GT.U32.AND.EX P4, PT, R116, RZ, PT, P4 ;  /* 0x000000ff7400720c */ /* 0x000fc40003f84140 */
[C---:B------:R-:W-:Y:S02]  /*1c20*/  ISETP.GT.U32.AND.EX P0, PT, R116.reuse, RZ, PT, P0 ;  /* 0x000000ff7400720c */ /* 0x040fe40003f04100 */
[C---:B------:R-:W-:Y:S02]  /*1c30*/  ISETP.GT.U32.AND.EX P5, PT, R116.reuse, RZ, PT, P5 ;  /* 0x000000ff7400720c */ /* 0x040fe40003fa4150 */
[----:B------:R-:W-:Y:S01]  /*1c40*/  ISETP.GT.U32.AND.EX P1, PT, R116, RZ, PT, P1 ;  /* 0x000000ff7400720c */ /* 0x000fe20003f24110 */
[----:B------:R-:W-:Y:S01]  /*1c50*/  FMUL R116, R50, UR7 ;  /* 0x0000000732747c20 */ /* 0x000fe20008400000 */
[----:B------:R-:W-:Y:S02]  /*1c60*/  FSEL R29, R47, -INF , !P3 ;  /* 0xff8000002f1d7808 */ /* 0x000fe40005800000 */
[----:B0-----:R-:W-:Y:S02]  /*1c70*/  IADD3 R118, P3, R114, 0x11, RZ ;  /* 0x0000001172767810 */ /* 0x001fe40007f7e0ff */
[----:B------:R-:W-:-:S02]  /*1c80*/  FSEL R50, R48, -INF , !P4 ;  /* 0xff80000030327808 */ /* 0x000fc40006000000 */
[----:B------:R-:W-:Y:S02]  /*1c90*/  FSEL R48, R116, -INF , !P0 ;  /* 0xff80000074307808 */ /* 0x000fe40004000000 */
[----:B------:R-:W-:Y:S02]  /*1ca0*/  FSEL R47, R117, -INF , !P6 ;  /* 0xff800000752f7808 */ /* 0x000fe40007000000 */
[----:B------:R-:W-:Y:S02]  /*1cb0*/  IADD3.X R116, RZ, R115, RZ, P3, !PT ;  /* 0x00000073ff747210 */ /* 0x000fe40001ffe4ff */
[C---:B------:R-:W-:Y:S02]  /*1cc0*/  ISETP.GT.U32.AND P6, PT, R118.reuse, R3, PT ;  /* 0x000000037600720c */ /* 0x040fe40003fc4070 */
[C---:B------:R-:W-:Y:S02]  /*1cd0*/  ISETP.GT.U32.AND P4, PT, R118.reuse, R108, PT ;  /* 0x0000006c7600720c */ /* 0x040fe40003f84070 */
[----:B------:R-:W-:-:S02]  /*1ce0*/  ISETP.GT.U32.AND P3, PT, R118, R107, PT ;  /* 0x0000006b7600720c */ /* 0x000fc40003f64070 */
[----:B------:R-:W-:Y:S02]  /*1cf0*/  ISETP.GT.U32.AND P0, PT, R118, R106, PT ;  /* 0x0000006a7600720c */ /* 0x000fe40003f04070 */
[C---:B------:R-:W-:Y:S02]  /*1d00*/  ISETP.GT.U32.AND.EX P6, PT, R116.reuse, RZ, PT, P6 ;  /* 0x000000ff7400720c */ /* 0x040fe40003fc4160 */
[C---:B------:R-:W-:Y:S02]  /*1d10*/  ISETP.GT.U32.AND.EX P4, PT, R116.reuse, RZ, PT, P4 ;  /* 0x000000ff7400720c */ /* 0x040fe40003f84140 */
[C---:B------:R-:W-:Y:S02]  /*1d20*/  ISETP.GT.U32.AND.EX P3, PT, R116.reuse, RZ, PT, P3 ;  /* 0x000000ff7400720c */ /* 0x040fe40003f64130 */
[----:B------:R-:W-:Y:S01]  /*1d30*/  ISETP.GT.U32.AND.EX P0, PT, R116, RZ, PT, P0 ;  /* 0x000000ff7400720c */ /* 0x000fe20003f04100 */
[----:B------:R-:W-:Y:S01]  /*1d40*/  FMUL R116, R51, UR7 ;  /* 0x0000000733747c20 */ /* 0x000fe20008400000 */
[----:B------:R-:W-:-:S02]  /*1d50*/  FSEL R32, R32, -INF , !P5 ;  /* 0xff80000020207808 */ /* 0x000fc40006800000 */
[----:B------:R-:W-:Y:S01]  /*1d60*/  IADD3 R118, P5, R114, 0x18, RZ ;  /* 0x0000001872767810 */ /* 0x000fe20007fbe0ff */
[----:B------:R-:W-:Y:S01]  /*1d70*/  FMUL R117, R33, UR7 ;  /* 0x0000000721757c20 */ /* 0x000fe20008400000 */
[----:B------:R-:W-:Y:S02]  /*1d80*/  FSEL R33, R116, -INF , !P4 ;  /* 0xff80000074217808 */ /* 0x000fe40006000000 */
[----:B------:R-:W-:Y:S01]  /*1d90*/  FSEL R51, R49, -INF , !P6 ;  /* 0xff80000031337808 */ /* 0x000fe20007000000 */
[----:B------:R-:W-:Y:S01]  /*1da0*/  IMAD.X R116, RZ, RZ, R115, P5 ;  /* 0x000000ffff747224 */ /* 0x000fe200028e0673 */
[----:B------:R-:W-:Y:S02]  /*1db0*/  ISETP.GT.U32.AND P6, PT, R118, R3, PT ;  /* 0x000000037600720c */ /* 0x000fe40003fc4070 */
[----:B------:R-:W-:Y:S01]  /*1dc0*/  FSEL R49, R117, -INF , !P3 ;  /* 0xff80000075317808 */ /* 0x000fe20005800000 */
[----:B------:R-:W-:Y:S01]  /*1dd0*/  FMUL R117, R52, UR7 ;  /* 0x0000000734757c20 */ /* 0x000fe20008400000 */
[----:B------:R-:W-:-:S02]  /*1de0*/  ISETP.GT.U32.AND P4, PT, R118, R108, PT ;  /* 0x0000006c7600720c */ /* 0x000fc40003f84070 */
[C---:B------:R-:W-:Y:S02]  /*1df0*/  ISETP.GT.U32.AND P5, PT, R118.reuse, R107, PT ;  /* 0x0000006b7600720c */ /* 0x040fe40003fa4070 */
[----:B------:R-:W-:Y:S02]  /*1e00*/  ISETP.GT.U32.AND P3, PT, R118, R106, PT ;  /* 0x0000006a7600720c */ /* 0x000fe40003f64070 */
[C---:B------:R-:W-:Y:S02]  /*1e10*/  ISETP.GT.U32.AND.EX P6, PT, R116.reuse, RZ, PT, P6 ;  /* 0x000000ff7400720c */ /* 0x040fe40003fc4160 */
[C---:B------:R-:W-:Y:S02]  /*1e20*/  ISETP.GT.U32.AND.EX P4, PT, R116.reuse, RZ, PT, P4 ;  /* 0x000000ff7400720c */ /* 0x040fe40003f84140 */
[C---:B------:R-:W-:Y:S02]  /*1e30*/  ISETP.GT.U32.AND.EX P5, PT, R116.reuse, RZ, PT, P5 ;  /* 0x000000ff7400720c */ /* 0x040fe40003fa4150 */
[----:B------:R-:W-:-:S02]  /*1e40*/  ISETP.GT.U32.AND.EX P3, PT, R116, RZ, PT, P3 ;  /* 0x000000ff7400720c */ /* 0x000fc40003f64130 */
[----:B------:R-:W-:Y:S02]  /*1e50*/  FSEL R117, R117, -INF , !P6 ;  /* 0xff80000075757808 */ /* 0x000fe40007000000 */
[----:B------:R-:W-:Y:S01]  /*1e60*/  IADD3 R116, P6, R114, 0x8, RZ ;  /* 0x0000000872747810 */ /* 0x000fe20007fde0ff */
[----:B------:R-:W-:Y:S01]  /*1e70*/  FMUL R52, R36, UR7 ;  /* 0x0000000724347c20 */ /* 0x000fe20008400000 */
[----:B------:R-:W-:Y:S02]  /*1e80*/  FSEL R36, R54, -INF , !P4 ;  /* 0xff80000036247808 */ /* 0x000fe40006000000 */
[----:B------:R-:W-:Y:S01]  /*1e90*/  ISETP.GT.U32.AND P4, PT, R116, R3, PT ;  /* 0x000000037400720c */ /* 0x000fe20003f84070 */
[----:B------:R-:W-:Y:S01]  /*1ea0*/  IMAD.X R54, RZ, RZ, R115, P6 ;  /* 0x000000ffff367224 */ /* 0x000fe200030e0673 */
[----:B------:R-:W-:Y:S01]  /*1eb0*/  FSEL R52, R52, -INF , !P5 ;  /* 0xff80000034347808 */ /* 0x000fe20006800000 */
[----:B------:R-:W-:Y:S01]  /*1ec0*/  FMUL R119, R44, UR7 ;  /* 0x000000072c777c20 */ /* 0x000fe20008400000 */
[----:B------:R-:W-:-:S02]  /*1ed0*/  ISETP.GT.U32.AND P5, PT, R116, R107, PT ;  /* 0x0000006b7400720c */ /* 0x000fc40003fa4070 */
[----:B------:R-:W-:Y:S01]  /*1ee0*/  ISETP.GT.U32.AND.EX P4, PT, R54, RZ, PT, P4 ;  /* 0x000000ff3600720c */ /* 0x000fe20003f84140 */
[----:B------:R-:W-:Y:S01]  /*1ef0*/  FMUL R28, R28, UR7 ;  /* 0x000000071c1c7c20 */ /* 0x000fe20008400000 */
[----:B------:R-:W-:Y:S02]  /*1f00*/  ISETP.GT.U32.AND.EX P5, PT, R54, RZ, PT, P5 ;  /* 0x000000ff3600720c */ /* 0x000fe40003fa4150 */
[----:B------:R-:W-:Y:S02]  /*1f10*/  FSEL R119, R119, -INF , !P4 ;  /* 0xff80000077777808 */ /* 0x000fe40006000000 */
[-C--:B------:R-:W-:Y:S01]  /*1f20*/  ISETP.GT.U32.AND P4, PT, R114, R3.reuse, PT ;  /* 0x000000037200720c */ /* 0x080fe20003f84070 */
[----:B------:R-:W-:Y:S01]  /*1f30*/  FMUL R118, R40, UR7 ;  /* 0x0000000728767c20 */ /* 0x000fe20008400000 */
[----:B------:R-:W-:Y:S01]  /*1f40*/  FSEL R28, R28, -INF , !P5 ;  /* 0xff8000001c1c7808 */ /* 0x000fe20006800000 */
[----:B------:R-:W-:Y:S01]  /*1f50*/  FMUL R44, R46, UR7 ;  /* 0x000000072e2c7c20 */ /* 0x000fe20008400000 */
[----:B------:R-:W-:-:S02]  /*1f60*/  ISETP.GE.U32.AND P5, PT, R114, R3, PT ;  /* 0x000000037200720c */ /* 0x000fc40003fa6070 */
[----:B------:R-:W-:Y:S01]  /*1f70*/  ISETP.GT.U32.AND.EX P4, PT, R115, RZ, PT, P4 ;  /* 0x000000ff7300720c */ /* 0x000fe20003f84140 */
[----:B------:R-:W-:Y:S01]  /*1f80*/  FMUL R41, R41, UR7 ;  /* 0x0000000729297c20 */ /* 0x000fe20008400000 */
[----:B------:R-:W-:Y:S02]  /*1f90*/  ISETP.GE.U32.AND.EX P5, PT, R115, RZ, PT, P5 ;  /* 0x000000ff7300720c */ /* 0x000fe40003fa6150 */
[----:B------:R-:W-:Y:S02]  /*1fa0*/  FSEL R118, R118, -INF , !P4 ;  /* 0xff80000076767808 */ /* 0x000fe40006000000 */
[----:B------:R-:W-:Y:S02]  /*1fb0*/  FSEL R44, R44, -INF , !P4 ;  /* 0xff8000002c2c7808 */ /* 0x000fe40006000000 */
[----:B------:R-:W-:Y:S02]  /*1fc0*/  ISETP.GT.U32.AND P4, PT, R114, R108, PT ;  /* 0x0000006c7200720c */ /* 0x000fe40003f84070 */
[----:B------:R-:W-:Y:S01]  /*1fd0*/  ISETP.GT.U32.AND P6, PT, R116, R106, PT ;  /* 0x0000006a7400720c */ /* 0x000fe20003fc4070 */
[----:B------:R-:W-:Y:S01]  /*1fe0*/  FMUL R116, R42, UR7 ;  /* 0x000000072a747c20 */ /* 0x000fe20008400000 */
[----:B------:R-:W-:-:S02]  /*1ff0*/  FSEL R41, R41, -INF , !P5 ;  /* 0xff80000029297808 */ /* 0x000fc40006800000 */
[----:B------:R-:W-:Y:S02]  /*2000*/  ISETP.GE.U32.AND P5, PT, R114, R108, PT ;  /* 0x0000006c7200720c */ /* 0x000fe40003fa6070 */
[----:B------:R-:W-:Y:S02]  /*2010*/  ISETP.GT.U32.AND.EX P4, PT, R115, RZ, PT, P4 ;  /* 0x000000ff7300720c */ /* 0x000fe40003f84140 */
[----:B------:R-:W-:Y:S01]  /*2020*/  ISETP.GT.U32.AND.EX P6, PT, R54, RZ, PT, P6 ;  /* 0x000000ff3600720c */ /* 0x000fe20003fc4160 */
[----:B------:R-:W-:Y:S01]  /*2030*/  FMUL R54, R43, UR7 ;  /* 0x000000072b367c20 */ /* 0x000fe20008400000 */
[----:B------:R-:W-:Y:S02]  /*2040*/  ISETP.GE.U32.AND.EX P5, PT, R115, RZ, PT, P5 ;  /* 0x000000ff7300720c */ /* 0x000fe40003fa6150 */
[----:B------:R-:W-:Y:S02]  /*2050*/  FSEL R116, R116, -INF , !P4 ;  /* 0xff80000074747808 */ /* 0x000fe40006000000 */
[----:B------:R-:W-:-:S02]  /*2060*/  ISETP.GT.U32.AND P4, PT, R114, R107, PT ;  /* 0x0000006b7200720c */ /* 0x000fc40003f84070 */
[----:B------:R-:W-:Y:S01]  /*2070*/  FMNMX R40, R118, R41, !PT ;  /* 0x0000002976287209 */ /* 0x000fe20007800000 */
[----:B------:R-:W-:Y:S01]  /*2080*/  FMUL R43, R24, UR7 ;  /* 0x00000007182b7c20 */ /* 0x000fe20008400000 */
[----:B------:R-:W-:Y:S02]  /*2090*/  FSEL R54, R54, -INF , !P5 ;  /* 0xff80000036367808 */ /* 0x000fe40006800000 */
[----:B------:R-:W-:Y:S02]  /*20a0*/  ISETP.GE.U32.AND P5, PT, R114, R107, PT ;  /* 0x0000006b7200720c */ /* 0x000fe40003fa6070 */
[----:B------:R-:W-:Y:S02]  /*20b0*/  ISETP.GT.U32.AND.EX P4, PT, R115, RZ, PT, P4 ;  /* 0x000000ff7300720c */ /* 0x000fe40003f84140 */
[----:B------:R-:W-:Y:S01]  /*20c0*/  FMNMX R40, R119, R40, !PT ;  /* 0x0000002877287209 */ /* 0x000fe20007800000 */
[----:B------:R-:W-:Y:S01]  /*20d0*/  FMUL R42, R25, UR7 ;  /* 0x00000007192a7c20 */ /* 0x000fe20008400000 */
[----:B------:R-:W-:Y:S01]  /*20e0*/  ISETP.GE.U32.AND.EX P5, PT, R115, RZ, PT, P5 ;  /* 0x000000ff7300720c */ /* 0x000fe20003fa6150 */
[----:B------:R-:W-:Y:S01]  /*20f0*/  FMUL R123, R53, UR7 ;  /* 0x00000007357b7c20 */ /* 0x000fe20008400000 */
[----:B------:R-:W-:-:S02]  /*2100*/  FSEL R43, R43, -INF , !P4 ;  /* 0xff8000002b2b7808 */ /* 0x000fc40006000000 */
[----:B------:R-:W-:Y:S02]  /*2110*/  IADD3 R25, P4, R114, 0x19, RZ ;  /* 0x0000001972197810 */ /* 0x000fe40007f9e0ff */
[----:B------:R-:W-:Y:S02]  /*2120*/  FMNMX R53, R45, R40, !PT ;  /* 0x000000282d357209 */ /* 0x000fe40007800000 */
[----:B------:R-:W-:Y:S02]  /*2130*/  FSEL R42, R42, -INF , !P5 ;  /* 0xff8000002a2a7808 */ /* 0x000fe40006800000 */
[----:B------:R-:W-:Y:S02]  /*2140*/  ISETP.GT.U32.AND P5, PT, R25, R3, PT ;  /* 0x000000031900720c */ /* 0x000fe40003fa4070 */
[----:B------:R-:W-:Y:S02]  /*2150*/  IADD3.X R24, RZ, R115, RZ, P4, !PT ;  /* 0x00000073ff187210 */ /* 0x000fe400027fe4ff */
[----:B------:R-:W-:-:S02]  /*2160*/  FMNMX R40, R50, R53, !PT ;  /* 0x0000003532287209 */ /* 0x000fc40007800000 */
[----:B------:R-:W-:Y:S01]  /*2170*/  ISETP.GT.U32.AND P4, PT, R25, R108, PT ;  /* 0x0000006c1900720c */ /* 0x000fe20003f84070 */
[----:B------:R-:W-:Y:S01]  /*2180*/  FMUL R46, R55, UR7 ;  /* 0x00000007372e7c20 */ /* 0x000fe20008400000 */
[C---:B------:R-:W-:Y:S02]  /*2190*/  ISETP.GT.U32.AND.EX P5, PT, R24.reuse, RZ, PT, P5 ;  /* 0x000000ff1800720c */ /* 0x040fe40003fa4150 */
[----:B------:R-:W-:Y:S02]  /*21a0*/  FMNMX R40, R51, R40, !PT ;  /* 0x0000002833287209 */ /* 0x000fe40007800000 */
[----:B------:R-:W-:Y:S02]  /*21b0*/  ISETP.GT.U32.AND.EX P4, PT, R24, RZ, PT, P4 ;  /* 0x000000ff1800720c */ /* 0x000fe40003f84140 */
[----:B------:R-:W-:Y:S02]  /*21c0*/  FSEL R123, R123, -INF , !P5 ;  /* 0xff8000007b7b7808 */ /* 0x000fe40006800000 */
[----:B------:R-:W-:-:S02]  /*21d0*/  FMNMX R40, R117, R40, !PT ;  /* 0x0000002875287209 */ /* 0x000fc40007800000 */
[----:B------:R-:W-:Y:S02]  /*21e0*/  FMNMX R55, R116, R54, !PT ;  /* 0x0000003674377209 */ /* 0x000fe40007800000 */
[----:B------:R-:W-:Y:S02]  /*21f0*/  FSEL R46, R46, -INF , !P4 ;  /* 0xff8000002e2e7808 */ /* 0x000fe40006000000 */
[CC--:B------:R-:W-:Y:S02]  /*2200*/  ISETP.GT.U32.AND P5, PT, R114.reuse, R106.reuse, PT ;  /* 0x0000006a7200720c */ /* 0x0c0fe40003fa4070 */
[----:B------:R-:W-:Y:S02]  /*2210*/  ISETP.GE.U32.AND P4, PT, R114, R106, PT ;  /* 0x0000006a7200720c */ /* 0x000fe40003f86070 */
[----:B------:R-:W-:Y:S02]  /*2220*/  FMNMX R114, R123, R40, !PT ;  /* 0x000000287b727209 */ /* 0x000fe40007800000 */
[----:B------:R-:W-:-:S04]  /*2230*/  FMNMX R40, R44, R55, !PT ;  /* 0x000000372c287209 */ /* 0x000fc80007800000 */
[----:B------:R-:W-:-:S04]  /*2240*/  FMNMX R55, R29, R40, !PT ;  /* 0x000000281d377209 */ /* 0x000fc80007800000 */
[----:B------:R-:W-:Y:S01]  /*2250*/  FMNMX R40, R48, R55, !PT ;  /* 0x0000003730287209 */ /* 0x000fe20007800000 */
[----:B------:R-:W0:Y:S03]  /*2260*/  SHFL.BFLY PT, R53, R114, 0x2, 0x1f ;  /* 0x0c401f0072357f89 */ /* 0x000e2600000e0000 */
[----:B------:R-:W-:-:S04]  /*2270*/  FMNMX R55, R33, R40, !PT ;  /* 0x0000002821377209 */ /* 0x000fc80007800000 */
[----:B------:R-:W-:Y:S02]  /*2280*/  FMNMX R55, R36, R55, !PT ;  /* 0x0000003724377209 */ /* 0x000fe40007800000 */
[C---:B------:R-:W-:Y:S02]  /*2290*/  ISETP.GT.U32.AND.EX P5, PT, R115.reuse, RZ, PT, P5 ;  /* 0x000000ff7300720c */ /* 0x040fe40003fa4150 */
[----:B------:R-:W-:Y:S02]  /*22a0*/  ISETP.GE.U32.AND.EX P4, PT, R115, RZ, PT, P4 ;  /* 0x000000ff7300720c */ /* 0x000fe40003f86140 */
[----:B------:R-:W-:-:S05]  /*22b0*/  FMNMX R115, R46, R55, !PT ;  /* 0x000000372e737209 */ /* 0x000fca0007800000 */
[----:B------:R-:W1:Y:S04]  /*22c0*/  SHFL.BFLY PT, R40, R115, 0x2, 0x1f ;  /* 0x0c401f0073287f89 */ /* 0x000e6800000e0000 */
[----:B------:R0:W-:Y:S01]  /*22d0*/  STS.U16 [R109+UR13+0x2100], R122 ;  /* 0x0021007a6d007988 */ /* 0x0001e2000800040d */
[----:B------:R-:W-:Y:S01]  /*22e0*/  FMUL R26, R26, UR7 ;  /* 0x000000071a1a7c20 */ /* 0x000fe20008400000 */
[----:B------:R-:W-:Y:S01]  /*22f0*/  FMUL R27, R27, UR7 ;  /* 0x000000071b1b7c20 */ /* 0x000fe20008400000 */
[----:B------:R-:W-:Y:S01]  /*2300*/  FMUL R35, R35, UR7 ;  /* 0x0000000723237c20 */ /* 0x000fe20008400000 */
[----:B------:R-:W-:Y:S01]  /*2310*/  FMUL R39, R39, UR7 ;  /* 0x0000000727277c20 */ /* 0x000fe20008400000 */
[----:B------:R2:W-:Y:S06]  /*2320*/  MEMBAR.ALL.CTA ;  /* 0x0000000000007992 */ /* 0x0005ec0000008000 */
[----:B--2---:R-:W2:Y:S01]  /*2330*/  FENCE.VIEW.ASYNC.S ;  /* 0x00000000000073c6 */ /* 0x004ea20000000000 */
[----:B0-----:R-:W-:-:S05]  /*2340*/  FMNMX R122, R114, R53, !PT ;  /* 0x00000035727a7209 */ /* 0x001fca0007800000 */
[----:B--2---:R-:W0:Y:S01]  /*2350*/  SHFL.BFLY PT, R53, R122, 0x1, 0x1f ;  /* 0x0c201f007a357f89 */ /* 0x004e2200000e0000 */
[----:B-1----:R-:W-:-:S05]  /*2360*/  FMNMX R114, R115, R40, !PT ;  /* 0x0000002873727209 */ /* 0x002fca0007800000 */
[----:B------:R-:W1:Y:S01]  /*2370*/  SHFL.BFLY PT, R55, R114, 0x1, 0x1f ;  /* 0x0c201f0072377f89 */ /* 0x000e6200000e0000 */
[----:B------:R-:W-:Y:S02]  /*2380*/  FSEL R26, R26, -INF , !P5 ;  /* 0xff8000001a1a7808 */ /* 0x000fe40006800000 */
[----:B0-----:R-:W-:-:S04]  /*2390*/  FMNMX R53, R122, R53, !PT ;  /* 0x000000357a357209 */ /* 0x001fc80007800000 */
[----:B------:R-:W-:-:S05]  /*23a0*/  FMNMX R40, R53, R100, !PT ;  /* 0x0000006435287209 */ /* 0x000fca0007800000 */
[--C-:B------:R-:W-:Y:S01]  /*23b0*/  FADD R118, R118, -R40.reuse ;  /* 0x8000002876767221 */ /* 0x100fe20000000000 */
[----:B-1----:R-:W-:Y:S02]  /*23c0*/  FMNMX R53, R114, R55, !PT ;  /* 0x0000003772357209 */ /* 0x002fe40007800000 */
[----:B------:R-:W-:Y:S01]  /*23d0*/  ISETP.GT.U32.AND P5, PT, R25, R107, PT ;  /* 0x0000006b1900720c */ /* 0x000fe20003fa4070 */
[----:B------:R-:W-:Y:S01]  /*23e0*/  FMUL R55, R118, 1.4426950216293334961 ;  /* 0x3fb8aa3b76377820 */ /* 0x000fe20000400000 */
[----:B------:R-:W-:Y:S01]  /*23f0*/  FADD R118, R41, -R40 ;  /* 0x8000002829767221 */ /* 0x000fe20000000000 */
[----:B------:R-:W-:Y:S01]  /*2400*/  FMNMX R41, R53, R102, !PT ;  /* 0x0000006635297209 */ /* 0x000fe20007800000 */
[----:B------:R-:W-:Y:S01]  /*2410*/  FMUL R53, R37, UR7 ;  /* 0x0000000725357c20 */ /* 0x000fe20008400000 */
[----:B------:R-:W-:Y:S02]  /*2420*/  ISETP.GT.U32.AND.EX P5, PT, R24, RZ, PT, P5 ;  /* 0x000000ff1800720c */ /* 0x000fe40003fa4150 */
[----:B------:R-:W-:Y:S01]  /*2430*/  FMNMX R37, R43, R42, !PT ;  /* 0x0000002a2b257209 */ /* 0x000fe20007800000 */
[--C-:B------:R-:W-:Y:S01]  /*2440*/  FADD R116, R116, -R41.reuse ;  /* 0x8000002974747221 */ /* 0x100fe20000000000 */
[----:B------:R-:W-:Y:S01]  /*2450*/  FSEL R53, R53, -INF , !P5 ;  /* 0xff80000035357808 */ /* 0x000fe20006800000 */
[----:B------:R-:W-:Y:S01]  /*2460*/  FADD R115, R54, -R41 ;  /* 0x8000002936737221 */ /* 0x000fe20000000000 */
[----:B------:R-:W-:Y:S01]  /*2470*/  ISETP.GT.U32.AND P5, PT, R25, R106, PT ;  /* 0x0000006a1900720c */ /* 0x000fe20003fa4070 */
[----:B------:R-:W-:Y:S01]  /*2480*/  FMUL R25, R116, 1.4426950216293334961 ;  /* 0x3fb8aa3b74197820 */ /* 0x000fe20000400000 */
[----:B------:R-:W-:Y:S01]  /*2490*/  FMNMX R54, R28, R37, !PT ;  /* 0x000000251c367209 */ /* 0x000fe20007800000 */
[----:B------:R-:W-:-:S03]  /*24a0*/  FMUL R122, R115, 1.4426950216293334961 ;  /* 0x3fb8aa3b737a7820 */ /* 0x000fc60000400000 */
[----:B------:R-:W-:Y:S01]  /*24b0*/  FMNMX R37, R47, R54, !PT ;  /* 0x000000362f257209 */ /* 0x000fe20007800000 */
[----:B------:R-:W-:Y:S03]  /*24c0*/  MUFU.EX2 R25, R25 ;  /* 0x0000001900197308 */ /* 0x000fe60000000800 */
[----:B------:R-:W-:-:S05]  /*24d0*/  FMNMX R54, R32, R37, !PT ;  /* 0x0000002520367209 */ /* 0x000fca0007800000 */
[----:B------:R-:W0:Y:S01]  /*24e0*/  MUFU.EX2 R116, R122 ;  /* 0x0000007a00747308 */ /* 0x000e220000000800 */
[----:B------:R-:W-:Y:S01]  /*24f0*/  FMNMX R37, R49, R54, !PT ;  /* 0x0000003631257209 */ /* 0x000fe20007800000 */
[----:B------:R-:W-:-:S03]  /*2500*/  FMUL R114, R118, 1.4426950216293334961 ;  /* 0x3fb8aa3b76727820 */ /* 0x000fc60000400000 */
[----:B------:R-:W-:-:S04]  /*2510*/  FMNMX R118, R52, R37, !PT ;  /* 0x0000002534767209 */ /* 0x000fc80007800000 */
[----:B------:R-:W-:Y:S01]  /*2520*/  FMNMX R115, R53, R118, !PT ;  /* 0x0000007635737209 */ /* 0x000fe20007800000 */
[----:B0-----:R-:W-:Y:S01]  /*2530*/  FADD R37, R25, R116 ;  /* 0x0000007419257221 */ /* 0x001fe20000000000 */
[----:B------:R-:W-:-:S03]  /*2540*/  F2FP.F16.F32.PACK_AB R25, R116, R25 ;  /* 0x000000197419723e */ /* 0x000fc600000000ff */
[----:B------:R-:W0:Y:S01]  /*2550*/  SHFL.BFLY PT, R116, R115, 0x2, 0x1f ;  /* 0x0c401f0073747f89 */ /* 0x000e2200000e0000 */
[----:B------:R-:W-:Y:S08]  /*2560*/  MUFU.EX2 R55, R55 ;  /* 0x0000003700377308 */ /* 0x000ff00000000800 */
[----:B------:R-:W1:Y:S01]  /*2570*/  MUFU.EX2 R114, R114 ;  /* 0x0000007200727308 */ /* 0x000e620000000800 */
[----:B------:R-:W-:Y:S01]  /*2580*/  FADD R119, R119, -R40 ;  /* 0x8000002877777221 */ /* 0x000fe20000000000 */
[----:B------:R-:W-:-:S02]  /*2590*/  ISETP.GT.U32.AND.EX P5, PT, R24, RZ, PT, P5 ;  /* 0x000000ff1800720c */ /* 0x000fc40003fa4150 */
[----:B0-----:R-:W-:Y:S01]  /*25a0*/  FMNMX R116, R115, R116, !PT ;  /* 0x0000007473747209 */ /* 0x001fe20007800000 */
[----:B-1----:R-:W-:Y:S01]  /*25b0*/  FADD R54, R55, R114 ;  /* 0x0000007237367221 */ /* 0x002fe20000000000 */
[----:B------:R-:W-:Y:S01]  /*25c0*/  F2FP.F16.F32.PACK_AB R24, R114, R55 ;  /* 0x000000377218723e */ /* 0x000fe200000000ff */
[----:B------:R-:W-:Y:S02]  /*25d0*/  FMUL R55, R119, 1.4426950216293334961 ;  /* 0x3fb8aa3b77377820 */ /* 0x000fe40000400000 */
[----:B------:R-:W0:Y:S01]  /*25e0*/  SHFL.BFLY PT, R119, R116, 0x1, 0x1f ;  /* 0x0c201f0074777f89 */ /* 0x000e2200000e0000 */
[--C-:B------:R-:W-:Y:S01]  /*25f0*/  FADD R45, R45, -R40.reuse ;  /* 0x800000282d2d7221 */ /* 0x100fe20000000000 */
[----:B------:R-:W-:Y:S01]  /*2600*/  FADD R117, R117, -R40 ;  /* 0x8000002875757221 */ /* 0x000fe20000000000 */
[----:B------:R-:W-:Y:S01]  /*2610*/  FADD R115, -R40, R100 ;  /* 0x0000006428737221 */ /* 0x000fe20000000100 */
[----:B------:R-:W-:Y:S01]  /*2620*/  FMUL R118, R30, UR7 ;  /* 0x000000071e767c20 */ /* 0x000fe20008400000 */
[----:B------:R-:W-:Y:S01]  /*2630*/  FMUL R114, R45, 1.4426950216293334961 ;  /* 0x3fb8aa3b2d727820 */ /* 0x000fe20000400000 */
[----:B------:R-:W-:Y:S01]  /*2640*/  FMUL R30, R31, UR7 ;  /* 0x000000071f1e7c20 */ /* 0x000fe20008400000 */
[----:B------:R-:W-:Y:S01]  /*2650*/  FMUL R45, R117, 1.4426950216293334961 ;  /* 0x3fb8aa3b752d7820 */ /* 0x000fe20000400000 */
[--C-:B------:R-:W-:Y:S01]  /*2660*/  FADD R31, R44, -R41.reuse ;  /* 0x800000292c1f7221 */ /* 0x100fe20000000000 */
[----:B------:R-:W-:Y:S01]  /*2670*/  FSEL R27, R27, -INF , !P4 ;  /* 0xff8000001b1b7808 */ /* 0x000fe20006000000 */
[----:B------:R-:W-:Y:S01]  /*2680*/  FADD R123, R123, -R40 ;  /* 0x800000287b7b7221 */ /* 0x000fe20000000000 */
[----:B------:R-:W-:-:S03]  /*2690*/  FADD R29, R29, -R41 ;  /* 0x800000291d1d7221 */ /* 0x000fc60000000000 */
[----:B------:R-:W-:Y:S01]  /*26a0*/  FMUL R123, R123, 1.4426950216293334961 ;  /* 0x3fb8aa3b7b7b7820 */ /* 0x000fe20000400000 */
[----:B0-----:R-:W-:Y:S01]  /*26b0*/  FMNMX R117, R116, R119, !PT ;  /* 0x0000007774757209 */ /* 0x001fe20007800000 */
[----:B------:R-:W-:Y:S01]  /*26c0*/  FMUL R119, R115, 1.4426950216293334961 ;  /* 0x3fb8aa3b73777820 */ /* 0x000fe20000400000 */
[----:B------:R-:W-:Y:S01]  /*26d0*/  FMUL R115, R38, UR7 ;  /* 0x0000000726737c20 */ /* 0x000fe20008400000 */
[----:B------:R-:W-:Y:S01]  /*26e0*/  FMUL R38, R31, 1.4426950216293334961 ;  /* 0x3fb8aa3b1f267820 */ /* 0x000fe20000400000 */
[----:B------:R-:W-:Y:S02]  /*26f0*/  FSEL R31, R118, -INF , !P6 ;  /* 0xff800000761f7808 */ /* 0x000fe40007000000 */
[----:B------:R-:W-:Y:S01]  /*2700*/  FMNMX R118, R26, R27, !PT ;  /* 0x0000001b1a767209 */ /* 0x000fe20007800000 */
[----:B------:R0:W-:Y:S01]  /*2710*/  MUFU.EX2 R44, R119 ;  /* 0x00000077002c7308 */ /* 0x0001e20000000800 */
[----:B------:R-:W-:Y:S01]  /*2720*/  FMUL R116, R34, UR7 ;  /* 0x0000000722747c20 */ /* 0x000fe20008400000 */
[----:B------:R-:W-:-:S02]  /*2730*/  FSEL R34, R30, -INF , !P2 ;  /* 0xff8000001e227808 */ /* 0x000fc40005000000 */
[----:B0-----:R-:W-:-:S04]  /*2740*/  FMNMX R119, R31, R118, !PT ;  /* 0x000000761f777209 */ /* 0x001fc80007800000 */
[----:B------:R0:W-:Y:S01]  /*2750*/  MUFU.EX2 R100, R123 ;  /* 0x0000007b00647308 */ /* 0x0001e20000000800 */
[----:B------:R-:W-:Y:S01]  /*2760*/  FMNMX R30, R34, R119, !PT ;  /* 0x00000077221e7209 */ /* 0x000fe20007800000 */
[----:B0-----:R-:W-:Y:S01]  /*2770*/  FMUL R123, R29, 1.4426950216293334961 ;  /* 0x3fb8aa3b1d7b7820 */ /* 0x001fe20000400000 */
[----:B------:R-:W-:Y:S02]  /*2780*/  FSEL R29, R116, -INF , !P1 ;  /* 0xff800000741d7808 */ /* 0x000fe40004800000 */
[----:B------:R-:W-:Y:S02]  /*2790*/  FSEL R35, R35, -INF , !P0 ;  /* 0xff80000023237808 */ /* 0x000fe40004000000 */
[----:B------:R-:W-:Y:S02]  /*27a0*/  FMNMX R116, R29, R30, !PT ;  /* 0x0000001e1d747209 */ /* 0x000fe40007800000 */
[----:B------:R-:W-:Y:S02]  /*27b0*/  FSEL R30, R115, -INF , !P3 ;  /* 0xff800000731e7808 */ /* 0x000fe40005800000 */
[----:B------:R-:W-:Y:S01]  /*27c0*/  FMNMX R115, R35, R116, !PT ;  /* 0x0000007423737209 */ /* 0x000fe20007800000 */
[----:B------:R-:W-:Y:S01]  /*27d0*/  FADD R118, R33, -R41 ;  /* 0x8000002921767221 */ /* 0x000fe20000000000 */
[----:B------:R-:W-:-:S02]  /*27e0*/  FSEL R33, R39, -INF , !P5 ;  /* 0xff80000027217808 */ /* 0x000fc40006800000 */
[----:B------:R-:W-:-:S04]  /*27f0*/  FMNMX R116, R30, R115, !PT ;  /* 0x000000731e747209 */ /* 0x000fc80007800000 */
[----:B------:R-:W-:-:S05]  /*2800*/  FMNMX R39, R33, R116, !PT ;  /* 0x0000007421277209 */ /* 0x000fca0007800000 */
[----:B------:R-:W0:Y:S01]  /*2810*/  SHFL.BFLY PT, R116, R39, 0x2, 0x1f ;  /* 0x0c401f0027747f89 */ /* 0x000e2200000e0000 */
[----:B------:R-:W-:-:S04]  /*2820*/  FADD R36, R36, -R41 ;  /* 0x8000002924247221 */ /* 0x000fc80000000000 */
[----:B------:R-:W-:Y:S01]  /*2830*/  FMUL R122, R36, 1.4426950216293334961 ;  /* 0x3fb8aa3b247a7820 */ /* 0x000fe20000400000 */
[----:B------:R-:W-:Y:S01]  /*2840*/  FADD R36, R46, -R41 ;  /* 0x800000292e247221 */ /* 0x000fe20000000000 */
[----:B------:R-:W-:-:S03]  /*2850*/  FMNMX R117, R117, R104, !PT ;  /* 0x0000006875757209 */ /* 0x000fc60007800000 */
[----:B------:R-:W-:Y:S01]  /*2860*/  FMUL R119, R36, 1.4426950216293334961 ;  /* 0x3fb8aa3b24777820 */ /* 0x000fe20000400000 */
[----:B------:R-:W-:-:S04]  /*2870*/  FADD R36, -R41, R102 ;  /* 0x0000006629247221 */ /* 0x000fc80000000100 */
[----:B------:R-:W-:Y:S01]  /*2880*/  FMUL R102, R36, 1.4426950216293334961 ;  /* 0x3fb8aa3b24667820 */ /* 0x000fe20000400000 */
[----:B------:R-:W-:Y:S01]  /*2890*/  FADD R36, R43, -R117 ;  /* 0x800000752b247221 */ /* 0x000fe20000000000 */
[----:B------:R-:W-:Y:S02]  /*28a0*/  FMUL R118, R118, 1.4426950216293334961 ;  /* 0x3fb8aa3b76767820 */ /* 0x000fe40000400000 */
[----:B------:R0:W-:Y:S02]  /*28b0*/  MUFU.EX2 R43, R102 ;  /* 0x00000066002b7308 */ /* 0x0001e40000000800 */
[----:B0-----:R-:W-:-:S06]  /*28c0*/  FMNMX R102, R39, R116, !PT ;  /* 0x0000007427667209 */ /* 0x001fcc0007800000 */
[----:B------:R0:W-:Y:S02]  /*28d0*/  MUFU.EX2 R115, R118 ;  /* 0x0000007600737308 */ /* 0x0001e40000000800 */
[----:B0-----:R-:W0:Y:S06]  /*28e0*/  SHFL.BFLY PT, R118, R102, 0x1, 0x1f ;  /* 0x0c201f0066767f89 */ /* 0x001e2c00000e0000 */
[----:B------:R-:W-:Y:S01]  /*28f0*/  MUFU.EX2 R55, R55 ;  /* 0x0000003700377308 */ /* 0x000fe20000000800 */
[----:B------:R-:W-:Y:S01]  /*2900*/  FADD R50, R50, -R40 ;  /* 0x8000002832327221 */ /* 0x000fe20000000000 */
[--C-:B------:R-:W-:Y:S01]  /*2910*/  FADD R47, R47, -R117.reuse ;  /* 0x800000752f2f7221 */ /* 0x100fe20000000000 */
[--C-:B------:R-:W-:Y:S01]  /*2920*/  FADD R42, R42, -R117.reuse ;  /* 0x800000752a2a7221 */ /* 0x100fe20000000000 */
[----:B------:R-:W-:-:S04]  /*2930*/  FADD R49, R49, -R117 ;  /* 0x8000007531317221 */ /* 0x000fc80000000000 */
[----:B------:R-:W1:Y:S01]  /*2940*/  MUFU.EX2 R114, R114 ;  /* 0x0000007200727308 */ /* 0x000e620000000800 */
[--C-:B------:R-:W-:Y:S01]  /*2950*/  FADD R52, R52, -R117.reuse ;  /* 0x8000007534347221 */ /* 0x100fe20000000000 */
[----:B------:R-:W-:Y:S01]  /*2960*/  FMUL R50, R50, 1.4426950216293334961 ;  /* 0x3fb8aa3b32327820 */ /* 0x000fe20000400000 */
[----:B------:R-:W-:Y:S01]  /*2970*/  FADD R51, R51, -R40 ;  /* 0x8000002833337221 */ /* 0x000fe20000000000 */
[----:B------:R-:W-:Y:S01]  /*2980*/  FADD R53, R53, -R117 ;  /* 0x8000007535357221 */ /* 0x000fe20000000000 */
[----:B------:R-:W-:-:S03]  /*2990*/  FMUL R116, R47, 1.4426950216293334961 ;  /* 0x3fb8aa3b2f747820 */ /* 0x000fc60000400000 */
[----:B------:R-:W-:Y:S01]  /*29a0*/  MUFU.EX2 R38, R38 ;  /* 0x0000002600267308 */ /* 0x000fe20000000800 */
[----:B------:R-:W-:Y:S01]  /*29b0*/  FADD R32, R32, -R117 ;  /* 0x8000007520207221 */ /* 0x000fe20000000000 */
[----:B------:R-:W-:Y:S01]  /*29c0*/  FMUL R47, R49, 1.4426950216293334961 ;  /* 0x3fb8aa3b312f7820 */ /* 0x000fe20000400000 */
[----:B------:R-:W-:-:S05]  /*29d0*/  FMUL R49, R52, 1.4426950216293334961 ;  /* 0x3fb8aa3b34317820 */ /* 0x000fca0000400000 */
[----:B------:R-:W2:Y:S01]  /*29e0*/  MUFU.EX2 R123, R123 ;  /* 0x0000007b007b7308 */ /* 0x000ea20000000800 */
[----:B0-----:R-:W-:Y:S01]  /*29f0*/  FMNMX R102, R102, R118, !PT ;  /* 0x0000007666667209 */ /* 0x001fe20007800000 */
[----:B------:R-:W-:Y:S01]  /*2a00*/  FMUL R51, R51, 1.4426950216293334961 ;  /* 0x3fb8aa3b33337820 */ /* 0x000fe20000400000 */
[----:B------:R-:W-:Y:S01]  /*2a10*/  FMUL R52, R53, 1.4426950216293334961 ;  /* 0x3fb8aa3b35347820 */ /* 0x000fe20000400000 */
[----:B------:R-:W-:-:S04]  /*2a20*/  FMUL R32, R32, 1.4426950216293334961 ;  /* 0x3fb8aa3b20207820 */ /* 0x000fc80000400000 */
[----:B------:R0:W-:Y:S01]  /*2a30*/  MUFU.EX2 R46, R122 ;  /* 0x0000007a002e7308 */ /* 0x0001e20000000800 */
[----:B------:R-:W-:Y:S01]  /*2a40*/  FADD R53, -R117, R104 ;  /* 0x0000006875357221 */ /* 0x000fe20000000100 */
[----:B------:R-:W-:Y:S01]  /*2a50*/  FMNMX R102, R102, R105, !PT ;  /* 0x0000006966667209 */ /* 0x000fe20007800000 */
[----:B0-----:R-:W-:Y:S01]  /*2a60*/  FMUL R122, R42, 1.4426950216293334961 ;  /* 0x3fb8aa3b2a7a7820 */ /* 0x001fe20000400000 */
[----:B------:R-:W-:-:S04]  /*2a70*/  FADD R42, R28, -R117 ;  /* 0x800000751c2a7221 */ /* 0x000fc80000000000 */
[----:B------:R-:W0:Y:S01]  /*2a80*/  MUFU.EX2 R50, R50 ;  /* 0x0000003200327308 */ /* 0x000e220000000800 */
[----:B------:R-:W-:Y:S01]  /*2a90*/  FMUL R36, R36, 1.4426950216293334961 ;  /* 0x3fb8aa3b24247820 */ /* 0x000fe20000400000 */
[----:B------:R-:W-:Y:S01]  /*2aa0*/  FMUL R118, R53, 1.4426950216293334961 ;  /* 0x3fb8aa3b35767820 */ /* 0x000fe20000400000 */
[----:B------:R-:W-:Y:S01]  /*2ab0*/  FMUL R39, R42, 1.4426950216293334961 ;  /* 0x3fb8aa3b2a277820 */ /* 0x000fe20000400000 */
[----:B------:R-:W-:Y:S01]  /*2ac0*/  FADD R53, R26, -R102 ;  /* 0x800000661a357221 */ /* 0x000fe20000000000 */
[----:B-1----:R-:W-:-:S03]  /*2ad0*/  F2FP.F16.F32.PACK_AB R26, R114, R55 ;  /* 0x00000037721a723e */ /* 0x002fc600000000ff */
[----:B------:R1:W-:Y:S01]  /*2ae0*/  MUFU.EX2 R42, R32 ;  /* 0x00000020002a7308 */ /* 0x0003e20000000800 */
[----:B------:R-:W-:-:S07]  /*2af0*/  FADD R31, R31, -R102 ;  /* 0x800000661f1f7221 */ /* 0x000fce0000000000 */
[----:B------:R-:W3:Y:S01]  /*2b00*/  MUFU.EX2 R51, R51 ;  /* 0x0000003300337308 */ /* 0x000ee20000000800 */
[----:B-1----:R-:W-:Y:S01]  /*2b10*/  FADD R32, R55, R54 ;  /* 0x0000003637207221 */ /* 0x002fe20000000000 */
[----:B------:R-:W-:Y:S01]  /*2b20*/  FADD R55, R27, -R102 ;  /* 0x800000661b377221 */ /* 0x000fe20000000000 */
[----:B--2---:R-:W-:Y:S02]  /*2b30*/  F2FP.F16.F32.PACK_AB R27, R123, R38 ;  /* 0x000000267b1b723e */ /* 0x004fe400000000ff */
[----:B------:R-:W-:Y:S01]  /*2b40*/  FADD R32, R114, R32 ;  /* 0x0000002072207221 */ /* 0x000fe20000000000 */
[----:B------:R-:W-:Y:S02]  /*2b50*/  FADD R114, R38, R37 ;  /* 0x0000002526727221 */ /* 0x000fe40000000000 */
[----:B------:R-:W1:Y:S01]  /*2b60*/  MUFU.EX2 R45, R45 ;  /* 0x0000002d002d7308 */ /* 0x000e620000000800 */
[----:B------:R-:W-:Y:S01]  /*2b70*/  FMUL R38, R55, 1.4426950216293334961 ;  /* 0x3fb8aa3b37267820 */ /* 0x000fe20000400000 */
[----:B------:R-:W-:Y:S01]  /*2b80*/  FMUL R104, R53, 1.4426950216293334961 ;  /* 0x3fb8aa3b35687820 */ /* 0x000fe20000400000 */
[----:B------:R-:W-:-:S05]  /*2b90*/  FMUL R31, R31, 1.4426950216293334961 ;  /* 0x3fb8aa3b1f1f7820 */ /* 0x000fca0000400000 */
[----:B------:R-:W-:Y:S08]  /*2ba0*/  MUFU.EX2 R36, R36 ;  /* 0x0000002400247308 */ /* 0x000ff00000000800 */
[----:B------:R-:W2:Y:S01]  /*2bb0*/  MUFU.EX2 R28, R122 ;  /* 0x0000007a001c7308 */ /* 0x000ea20000000800 */
[----:B0-----:R-:W-:-:S07]  /*2bc0*/  FADD R32, R50, R32 ;  /* 0x0000002032207221 */ /* 0x001fce0000000000 */
[----:B------:R-:W0:Y:S01]  /*2bd0*/  MUFU.EX2 R39, R39 ;  /* 0x0000002700277308 */ /* 0x000e220000000800 */
[----:B------:R-:W-:Y:S01]  /*2be0*/  FADD R53, R123, R114 ;  /* 0x000000727b357221 */ /* 0x000fe20000000000 */
[----:B---3--:R-:W-:-:S06]  /*2bf0*/  FADD R114, R51, R32 ;  /* 0x0000002033727221 */ /* 0x008fcc0000000000 */
[----:B------:R-:W-:Y:S08]  /*2c00*/  MUFU.EX2 R37, R104 ;  /* 0x0000006800257308 */ /* 0x000ff00000000800 */
[----:B------:R-:W3:Y:S01]  /*2c10*/  MUFU.EX2 R38, R38 ;  /* 0x0000002600267308 */ /* 0x000ee20000000800 */
[----:B------:R-:W-:-:S07]  /*2c20*/  F2FP.F16.F32.PACK_AB R32, R51, R50 ;  /* 0x000000323320723e */ /* 0x000fce00000000ff */
[----:B------:R-:W4:Y:S01]  /*2c30*/  MUFU.EX2 R116, R116 ;  /* 0x0000007400747308 */ /* 0x000f220000000800 */
[----:B-1----:R-:W-:Y:S01]  /*2c40*/  FADD R55, R45, R114 ;  /* 0x000000722d377221 */ /* 0x002fe20000000000 */
[----:B------:R-:W-:-:S06]  /*2c50*/  FADD R51, R34, -R102 ;  /* 0x8000006622337221 */ /* 0x000fcc0000000000 */
[----:B------:R-:W1:Y:S01]  /*2c60*/  MUFU.EX2 R31, R31 ;  /* 0x0000001f001f7308 */ /* 0x000e620000000800 */
[----:B------:R-:W-:Y:S01]  /*2c70*/  FADD R29, R29, -R102 ;  /* 0x800000661d1d7221 */ /* 0x000fe20000000000 */
[----:B--2---:R-:W-:Y:S01]  /*2c80*/  FADD R114, R36, R28 ;  /* 0x0000001c24727221 */ /* 0x004fe20000000000 */
[C---:B------:R-:W-:Y:S01]  /*2c90*/  FADD R50, R100.reuse, R55 ;  /* 0x0000003764327221 */ /* 0x040fe20000000000 */
[----:B------:R-:W-:Y:S01]  /*2ca0*/  F2FP.F16.F32.PACK_AB R34, R100, R45 ;  /* 0x0000002d6422723e */ /* 0x000fe200000000ff */
[----:B------:R-:W-:Y:S01]  /*2cb0*/  FMUL R51, R51, 1.4426950216293334961 ;  /* 0x3fb8aa3b33337820 */ /* 0x000fe20000400000 */
[----:B------:R-:W-:Y:S01]  /*2cc0*/  FMUL R45, R29, 1.4426950216293334961 ;  /* 0x3fb8aa3b1d2d7820 */ /* 0x000fe20000400000 */
[----:B0-----:R-:W-:Y:S01]  /*2cd0*/  FADD R55, R39, R114 ;  /* 0x0000007227377221 */ /* 0x001fe20000000000 */
[----:B------:R-:W-:Y:S01]  /*2ce0*/  FADD R29, R30, -R102 ;  /* 0x800000661e1d7221 */ /* 0x000fe20000000000 */
[----:B------:R-:W-:Y:S01]  /*2cf0*/  F2FP.F16.F32.PACK_AB R28, R28, R36 ;  /* 0x000000241c1c723e */ /* 0x000fe200000000ff */
[----:B------:R4:W-:Y:S01]  /*2d00*/  MUFU.EX2 R104, R51 ;  /* 0x0000003300687308 */ /* 0x0009e20000000800 */
[----:B---3--:R-:W-:Y:S01]  /*2d10*/  FADD R36, R37, R38 ;  /* 0x0000002625247221 */ /* 0x008fe20000000000 */
[----:B------:R-:W-:Y:S01]  /*2d20*/  FADD R35, R35, -R102 ;  /* 0x8000006623237221 */ /* 0x000fe20000000000 */
[----:B------:R-:W-:Y:S01]  /*2d30*/  FADD R48, R48, -R41 ;  /* 0x8000002930307221 */ /* 0x000fe20000000000 */
[----:B----4-:R-:W-:Y:S01]  /*2d40*/  FADD R51, R116, R55 ;  /* 0x0000003774337221 */ /* 0x010fe20000000000 */
[----:B------:R-:W-:Y:S01]  /*2d50*/  FMUL R55, R29, 1.4426950216293334961 ;  /* 0x3fb8aa3b1d377820 */ /* 0x000fe20000400000 */
[----:B------:R-:W-:Y:S01]  /*2d60*/  F2FP.F16.F32.PACK_AB R29, R38, R37 ;  /* 0x00000025261d723e */ /* 0x000fe200000000ff */
[----:B-1----:R-:W-:Y:S01]  /*2d70*/  FADD R37, R31, R36 ;  /* 0x000000241f257221 */ /* 0x002fe20000000000 */
[----:B------:R-:W-:Y:S01]  /*2d80*/  FADD R36, -R102, R105 ;  /* 0x0000006966247221 */ /* 0x000fe20000000100 */
[----:B------:R-:W-:Y:S01]  /*2d90*/  FMUL R100, R35, 1.4426950216293334961 ;  /* 0x3fb8aa3b23647820 */ /* 0x000fe20000400000 */
[----:B------:R-:W-:Y:S01]  /*2da0*/  FADD R33, R33, -R102 ;  /* 0x8000006621217221 */ /* 0x000fe20000000000 */
[----:B------:R-:W0:Y:S01]  /*2db0*/  SHFL.BFLY PT, R35, R50, 0x2, 0x1f ;  /* 0x0c401f0032237f89 */ /* 0x000e2200000e0000 */
[----:B------:R-:W-:Y:S01]  /*2dc0*/  FMUL R48, R48, 1.4426950216293334961 ;  /* 0x3fb8aa3b30307820 */ /* 0x000fe20000400000 */
[----:B------:R-:W-:Y:S01]  /*2dd0*/  FMUL R36, R36, 1.4426950216293334961 ;  /* 0x3fb8aa3b24247820 */ /* 0x000fe20000400000 */
[----:B------:R-:W-:Y:S01]  /*2de0*/  FMUL R33, R33, 1.4426950216293334961 ;  /* 0x3fb8aa3b21217820 */ /* 0x000fe20000400000 */
[----:B------:R-:W1:Y:S01]  /*2df0*/  MUFU.EX2 R54, R118 ;  /* 0x0000007600367308 */ /* 0x000e620000000800 */
[----:B------:R-:W-:-:S07]  /*2e00*/  F2FP.F16.F32.PACK_AB R30, R116, R39 ;  /* 0x00000027741e723e */ /* 0x000fce00000000ff */
[----:B------:R-:W2:Y:S08]  /*2e10*/  MUFU.EX2 R105, R36 ;  /* 0x0000002400697308 */ /* 0x000eb00000000800 */
[----:B------:R-:W3:Y:S08]  /*2e20*/  MUFU.EX2 R48, R48 ;  /* 0x0000003000307308 */ /* 0x000ef00000000800 */
[----:B------:R-:W4:Y:S08]  /*2e30*/  MUFU.EX2 R119, R119 ;  /* 0x0000007700777308 */ /* 0x000f300000000800 */
[----:B------:R-:W5:Y:S08]  /*2e40*/  MUFU.EX2 R47, R47 ;  /* 0x0000002f002f7308 */ /* 0x000f700000000800 */
[----:B------:R-:W-:Y:S08]  /*2e50*/  MUFU.EX2 R49, R49 ;  /* 0x0000003100317308 */ /* 0x000ff00000000800 */
[----:B------:R-:W-:Y:S08]  /*2e60*/  MUFU.EX2 R52, R52 ;  /* 0x0000003400347308 */ /* 0x000ff00000000800 */
[----:B------:R-:W-:Y:S08]  /*2e70*/  MUFU.EX2 R45, R45 ;  /* 0x0000002d002d7308 */ /* 0x000ff00000000800 */
[----:B------:R-:W5:Y:S08]  /*2e80*/  MUFU.EX2 R100, R100 ;  /* 0x0000006400647308 */ /* 0x000f700000000800 */
[----:B------:R-:W-:Y:S08]  /*2e90*/  MUFU.EX2 R55, R55 ;  /* 0x0000003700377308 */ /* 0x000ff00000000800 */
[----:B------:R3:W5:Y:S01]  /*2ea0*/  MUFU.EX2 R116, R33 ;  /* 0x0000002100747308 */ /* 0x0007620000000800 */
[-C--:B------:R-:W-:Y:S01]  /*2eb0*/  FMUL R72, R72, R44.reuse ;  /* 0x0000002c48487220 */ /* 0x080fe20000400000 */
[-C--:B------:R-:W-:Y:S01]  /*2ec0*/  FMUL R73, R73, R44.reuse ;  /* 0x0000002c49497220 */ /* 0x080fe20000400000 */
[-C--:B------:R-:W-:Y:S01]  /*2ed0*/  FMUL R76, R76, R44.reuse ;  /* 0x0000002c4c4c7220 */ /* 0x080fe20000400000 */
[-C--:B------:R-:W-:Y:S01]  /*2ee0*/  FMUL R77, R77, R44.reuse ;  /* 0x0000002c4d4d7220 */ /* 0x080fe20000400000 */
[-C--:B------:R-:W-:Y:S01]  /*2ef0*/  FMUL R80, R80, R44.reuse ;  /* 0x0000002c50507220 */ /* 0x080fe20000400000 */
[-C--:B------:R-:W-:Y:S01]  /*2f00*/  FMUL R81, R81, R44.reuse ;  /* 0x0000002c51517220 */ /* 0x080fe20000400000 */
[-C--:B------:R-:W-:Y:S01]  /*2f10*/  FMUL R84, R84, R44.reuse ;  /* 0x0000002c54547220 */ /* 0x080fe20000400000 */
[----:B------:R-:W-:Y:S01]  /*2f20*/  FMUL R85, R85, R44 ;  /* 0x0000002c55557220 */ /* 0x000fe20000400000 */
        /* <DEDUP_REMOVED lines=8> */
[-C--:B-1----:R-:W-:Y:S01]  /*2fb0*/  FMUL R56, R56, R54.reuse ;  /* 0x0000003638387220 */ /* 0x082fe20000400000 */
[-C--:B------:R-:W-:Y:S01]  /*2fc0*/  FMUL R57, R57, R54.reuse ;  /* 0x0000003639397220 */ /* 0x080fe20000400000 */
[-C--:B------:R-:W-:Y:S01]  /*2fd0*/  FMUL R60, R60, R54.reuse ;  /* 0x000000363c3c7220 */ /* 0x080fe20000400000 */
[-C--:B------:R-:W-:Y:S01]  /*2fe0*/  FMUL R61, R61, R54.reuse ;  /* 0x000000363d3d7220 */ /* 0x080fe20000400000 */
[-C--:B------:R-:W-:Y:S01]  /*2ff0*/  FMUL R64, R64, R54.reuse ;  /* 0x0000003640407220 */ /* 0x080fe20000400000 */
[-C--:B------:R-:W-:Y:S01]  /*3000*/  FMUL R65, R65, R54.reuse ;  /* 0x0000003641417220 */ /* 0x080fe20000400000 */
[-C--:B------:R-:W-:Y:S01]  /*3010*/  FMUL R68, R68, R54.reuse ;  /* 0x0000003644447220 */ /* 0x080fe20000400000 */
[----:B------:R-:W-:Y:S01]  /*3020*/  FMUL R69, R69, R54 ;  /* 0x0000003645457220 */ /* 0x000fe20000400000 */
[-C--:B--2---:R-:W-:Y:S01]  /*3030*/  FMUL R58, R58, R105.reuse ;  /* 0x000000693a3a7220 */ /* 0x084fe20000400000 */
[-C--:B------:R-:W-:Y:S01]  /*3040*/  FMUL R59, R59, R105.reuse ;  /* 0x000000693b3b7220 */ /* 0x080fe20000400000 */
[-C--:B------:R-:W-:Y:S01]  /*3050*/  FMUL R62, R62, R105.reuse ;  /* 0x000000693e3e7220 */ /* 0x080fe20000400000 */
[-C--:B------:R-:W-:Y:S01]  /*3060*/  FMUL R63, R63, R105.reuse ;  /* 0x000000693f3f7220 */ /* 0x080fe20000400000 */
[-C--:B------:R-:W-:Y:S01]  /*3070*/  FMUL R66, R66, R105.reuse ;  /* 0x0000006942427220 */ /* 0x080fe20000400000 */
[-C--:B------:R-:W-:Y:S01]  /*3080*/  FMUL R67, R67, R105.reuse ;  /* 0x0000006943437220 */ /* 0x080fe20000400000 */
[-C--:B------:R-:W-:Y:S01]  /*3090*/  FMUL R70, R70, R105.reuse ;  /* 0x0000006946467220 */ /* 0x080fe20000400000 */
[----:B------:R-:W-:Y:S01]  /*30a0*/  FMUL R71, R71, R105 ;  /* 0x0000006947477220 */ /* 0x000fe20000400000 */
[----:B------:R-:W-:Y:S01]  /*30b0*/  FADD R114, R104, R37 ;  /* 0x0000002568727221 */ /* 0x000fe20000000000 */
[----:B0-----:R-:W-:Y:S01]  /*30c0*/  FADD R50, R50, R35 ;  /* 0x0000002332327221 */ /* 0x001fe20000000000 */
[----:B------:R-:W-:-:S02]  /*30d0*/  F2FP.F16.F32.PACK_AB R31, R104, R31 ;  /* 0x0000001f681f723e */ /* 0x000fc400000000ff */
[----:B---3--:R-:W-:Y:S02]  /*30e0*/  F2FP.F16.F32.PACK_AB R33, R115, R48 ;  /* 0x000000307321723e */ /* 0x008fe400000000ff */
[----:B----4-:R-:W-:Y:S02]  /*30f0*/  F2FP.F16.F32.PACK_AB R35, R119, R46 ;  /* 0x0000002e7723723e */ /* 0x010fe400000000ff */
[----:B-----5:R-:W-:Y:S02]  /*3100*/  F2FP.F16.F32.PACK_AB R36, R47, R42 ;  /* 0x0000002a2f24723e */ /* 0x020fe400000000ff */
[----:B------:R-:W-:Y:S02]  /*3110*/  F2FP.F16.F32.PACK_AB R37, R100, R45 ;  /* 0x0000002d6425723e */ /* 0x000fe400000000ff */
[----:B------:R-:W-:Y:S02]  /*3120*/  F2FP.F16.F32.PACK_AB R38, R52, R49 ;  /* 0x000000313426723e */ /* 0x000fe400000000ff */
[----:B------:R-:W-:Y:S01]  /*3130*/  F2FP.F16.F32.PACK_AB R39, R116, R55 ;  /* 0x000000377427723e */ /* 0x000fe200000000ff */
[----:B------:R-:W-:Y:S06]  /*3140*/  BAR.SYNC.DEFER_BLOCKING 0x0 ;  /* 0x0000000000007b1d */ /* 0x000fec0000010000 */
[----:B------:R-:W-:-:S06]  /*3150*/  WARPGROUP.ARRIVE ;  /* 0x00000000000079c5 */ /* 0x000fcc0000000000 */
[----:B------:R-:W-:Y:S01]  /*3160*/  HGMMA.64x32x16.F32 R72, R24, gdesc[UR16], R72 ;  /* 0x0060001018487df0 */ /* 0x000fe20008700848 */
[----:B------:R-:W-:Y:S01]  /*3170*/  FADD R48, R48, R53 ;  /* 0x0000003530307221 */ /* 0x000fe20000000000 */
[----:B------:R-:W-:Y:S01]  /*3180*/  FADD R45, R45, R114 ;  /* 0x000000722d2d7221 */ /* 0x000fe20000000000 */
[----:B------:R-:W-:Y:S02]  /*3190*/  FADD R42, R42, R51 ;  /* 0x000000332a2a7221 */ /* 0x000fe40000000000 */
[----:B------:R-:W-:Y:S01]  /*31a0*/  FADD R115, R115, R48 ;  /* 0x0000003073737221 */ /* 0x000fe20000000000 */
[----:B------:R-:W-:Y:S01]  /*31b0*/  FADD R100, R100, R45 ;  /* 0x0000002d64647221 */ /* 0x000fe20000000000 */
[----:B------:R-:W-:Y:S02]  /*31c0*/  FADD R42, R47, R42 ;  /* 0x0000002a2f2a7221 */ /* 0x000fe40000000000 */
[----:B------:R-:W-:Y:S01]  /*31d0*/  FADD R46, R46, R115 ;  /* 0x000000732e2e7221 */ /* 0x000fe20000000000 */
[----:B------:R-:W-:Y:S01]  /*31e0*/  FADD R55, R55, R100 ;  /* 0x0000006437377221 */ /* 0x000fe20000000000 */
[----:B------:R-:W-:Y:S01]  /*31f0*/  FADD R49, R49, R42 ;  /* 0x0000002a31317221 */ /* 0x000fe20000000000 */
[----:B------:R-:W-:Y:S03]  /*3200*/  HGMMA.64x32x16.F32 R72, R32, gdesc[UR8], R72 ;  /* 0x0060000820487df0 */ /* 0x000fe60008700848 */
[----:B------:R-:W-:Y:S01]  /*3210*/  HGMMA.64x32x16.F32 R56, R28, gdesc[UR16], R56 ;  /* 0x006000101c387df0 */ /* 0x000fe20008700838 */
[----:B------:R-:W-:Y:S01]  /*3220*/  FADD R46, R119, R46 ;  /* 0x0000002e772e7221 */ /* 0x000fe20000000000 */
[----:B------:R-:W-:Y:S01]  /*3230*/  FADD R55, R116, R55 ;  /* 0x0000003774377221 */ /* 0x000fe20000000000 */
[----:B------:R-:W-:Y:S01]  /*3240*/  FADD R49, R52, R49 ;  /* 0x0000003134317221 */ /* 0x000fe20000000000 */
[----:B------:R-:W0:Y:S04]  /*3250*/  SHFL.BFLY PT, R53, R50, 0x1, 0x1f ;  /* 0x0c201f0032357f89 */ /* 0x000e2800000e0000 */
[----:B------:R-:W1:Y:S04]  /*3260*/  SHFL.BFLY PT, R45, R46, 0x2, 0x1f ;  /* 0x0c401f002e2d7f89 */ /* 0x000e6800000e0000 */
[----:B------:R-:W2:Y:S04]  /*3270*/  SHFL.BFLY PT, R48, R55, 0x2, 0x1f ;  /* 0x0c401f0037307f89 */ /* 0x000ea800000e0000 */
[----:B------:R-:W3:Y:S01]  /*3280*/  SHFL.BFLY PT, R42, R49, 0x2, 0x1f ;  /* 0x0c401f00312a7f89 */ /* 0x000ee200000e0000 */
[----:B------:R-:W-:Y:S01]  /*3290*/  UIADD3 UR4, UP0, UR4, 0x20, URZ ;  /* 0x0000002004047890 */ /* 0x000fe2000ff1e03f */
[----:B0-----:R-:W-:Y:S01]  /*32a0*/  FADD R53, R50, R53 ;  /* 0x0000003532357221 */ /* 0x001fe20000000000 */
[----:B-1----:R-:W-:Y:S01]  /*32b0*/  FADD R45, R46, R45 ;  /* 0x0000002d2e2d7221 */ /* 0x002fe20000000000 */
[----:B------:R-:W-:Y:S01]  /*32c0*/  HGMMA.64x32x16.F32 R56, R36, gdesc[UR8], R56, gsb0 ;  /* 0x0060000824387df0 */ /* 0x000fe20008000838 */
[----:B--2---:R-:W-:Y:S01]  /*32d0*/  FADD R50, R55, R48 ;  /* 0x0000003037327221 */ /* 0x004fe20000000000 */
[----:B---3--:R-:W-:-:S02]  /*32e0*/  FADD R47, R49, R42 ;  /* 0x0000002a312f7221 */ /* 0x008fc40000000000 */
[----:B------:R-:W0:Y:S04]  /*32f0*/  SHFL.BFLY PT, R42, R45, 0x1, 0x1f ;  /* 0x0c201f002d2a7f89 */ /* 0x000e2800000e0000 */
[----:B------:R-:W1:Y:S01]  /*3300*/  SHFL.BFLY PT, R51, R50, 0x1, 0x1f ;  /* 0x0c201f0032337f89 */ /* 0x000e6200000e0000 */
[----:B------:R-:W-:-:S03]  /*3310*/  UIADD3.X UR5, URZ, UR5, URZ, UP0, !UPT ;  /* 0x000000053f057290 */ /* 0x000fc600087fe43f */
[----:B------:R-:W2:Y:S01]  /*3320*/  SHFL.BFLY PT, R48, R47, 0x1, 0x1f ;  /* 0x0c201f002f307f89 */ /* 0x000ea200000e0000 */
[----:B------:R-:W-:Y:S02]  /*3330*/  ISETP.LE.U32.AND P0, PT, R0, UR4, PT ;  /* 0x0000000400007c0c */ /* 0x000fe4000bf03070 */
[----:B------:R-:W-:-:S05]  /*3340*/  IMAD.U32 R46, RZ, RZ, UR5 ;  /* 0x00000005ff2e7e24 */ /* 0x000fca000f8e00ff */
[----:B------:R-:W-:Y:S01]  /*3350*/  ISETP.GE.U32.AND.EX P0, PT, R46, RZ, PT, P0 ;  /* 0x000000ff2e00720c */ /* 0x000fe20003f06100 */
[----:B------:R-:W-:Y:S01]  /*3360*/  FFMA R7, R44, R7, R53 ;  /* 0x000000072c077223 */ /* 0x000fe20000000035 */
[----:B0-----:R-:W-:Y:S01]  /*3370*/  FADD R46, R45, R42 ;  /* 0x0000002a2d2e7221 */ /* 0x001fe20000000000 */
[----:B-1----:R-:W-:Y:S01]  /*3380*/  FADD R42, R50, R51 ;  /* 0x00000033322a7221 */ /* 0x002fe20000000000 */
[----:B--2---:R-:W-:-:S03]  /*3390*/  FADD R49, R47, R48 ;  /* 0x000000302f317221 */ /* 0x004fc60000000000 */
[----:B------:R-:W-:Y:S01]  /*33a0*/  FFMA R4, R105, R4, R42 ;  /* 0x0000000469047223 */ /* 0x000fe2000000002a */
[----:B------:R-:W-:Y:S02]  /*33b0*/  IMAD.MOV.U32 R42, RZ, RZ, R102 ;  /* 0x000000ffff2a7224 */ /* 0x000fe400078e0066 */
[----:B------:R-:W-:Y:S01]  /*33c0*/  FFMA R6, R43, R6, R46 ;  /* 0x000000062b067223 */ /* 0x000fe2000000002e */
[----:B------:R-:W-:Y:S02]  /*33d0*/  IMAD.MOV.U32 R105, RZ, RZ, R102 ;  /* 0x000000ffff697224 */ /* 0x000fe400078e0066 */
[----:B------:R-:W-:Y:S01]  /*33e0*/  FFMA R5, R54, R5, R49 ;  /* 0x0000000536057223 */ /* 0x000fe20000000031 */
[----:B------:R-:W-:Y:S01]  /*33f0*/  IMAD R103, R9, 0x20, R103 ;  /* 0x0000002009677824 */ /* 0x000fe200078e0267 */
[----:B------:R-:W-:Y:S01]  /*3400*/  LEA R101, R99, R101, 0x5 ;  /* 0x0000006563657211 */ /* 0x000fe200078e28ff */
[----:B------:R-:W-:Y:S01]  /*3410*/  IMAD.MOV.U32 R102, RZ, RZ, R41 ;  /* 0x000000ffff667224 */ /* 0x000fe200078e0029 */
[----:B------:R-:W-:Y:S01]  /*3420*/  MOV R104, R117 ;  /* 0x0000007500687202 */ /* 0x000fe20000000f00 */
[----:B------:R-:W-:Y:S01]  /*3430*/  IMAD.MOV.U32 R100, RZ, RZ, R40 ;  /* 0x000000ffff647224 */ /* 0x000fe200078e0028 */
[----:B------:R-:W-:-:S02]  /*3440*/  WARPGROUP.DEPBAR.LE gsb0, 0x0 ;  /* 0x00008000000079c5 */ /* 0x000fc40000010000 */
[----:B------:R-:W-:Y:S05]  /*3450*/  @!P0 BRA `(.L_x_1) ;  /* 0xffffffe000888947 */ /* 0x000fea000383ffff */
.L_x_0:
[----:B------:R-:W0:Y:S01]  /*3460*/  S2R R0, SR_TID.X ;  /* 0x0000000000007919 */ /* 0x000e220000002100 */
[----:B------:R-:W-:Y:S01]  /*3470*/  FSETP.GT.AND P3, PT, |R4|, 8.50705917302346158658e+37, PT ;  /* 0x7e8000000400780b */ /* 0x000fe20003f64200 */
[----:B------:R-:W-:Y:S02]  /*3480*/  IMAD.MOV.U32 R28, RZ, RZ, R6 ;  /* 0x000000ffff1c7224 */ /* 0x000fe400078e0006 */
[----:B------:R-:W-:Y:S01]  /*3490*/  FMUL R6, R57, 0.25 ;  /* 0x3e80000039067820 */ /* 0x000fe20000400000 */
[----:B------:R-:W-:Y:S01]  /*34a0*/  IMAD.MOV.U32 R52, RZ, RZ, 0x3dc6b27f ;  /* 0x3dc6b27fff347424 */ /* 0x000fe200078e00ff */
[----:B------:R-:W-:Y:S01]  /*34b0*/  BAR.SYNC.DEFER_BLOCKING 0x0 ;  /* 0x0000000000007b1d */ /* 0x000fe20000010000 */
[C---:B------:R-:W-:Y:S02]  /*34c0*/  FSETP.GT.AND P0, PT, |R28|.reuse, 8.50705917302346158658e+37, PT ;  /* 0x7e8000001c00780b */ /* 0x040fe40003f04200 */
[----:B------:R-:W-:-:S03]  /*34d0*/  FSETP.GEU.AND P6, PT, R28, 1.175494350822287508e-38, PT ;  /* 0x008000001c00780b */ /* 0x000fc60003fce000 */
[----:B------:R-:W-:Y:S01]  /*34e0*/  ULDC.64 UR4, c[0x0][0x270] ;  /* 0x00009c0000047ab9 */ /* 0x000fe20000000a00 */
[----:B------:R-:W-:Y:S01]  /*34f0*/  FSEL R21, RZ, -23, P6 ;  /* 0xc1b80000ff157808 */ /* 0x000fe20003000000 */
[----:B------:R-:W-:Y:S01]  /*3500*/  UIMAD UR4, UR12, UR4, URZ ;  /* 0x000000040c0472a4 */ /* 0x000fe2000f8e023f */
[C---:B0-----:R-:W-:Y:S01]  /*3510*/  IMAD.SHL.U32 R8, R0.reuse, 0x40, RZ ;  /* 0x0000004000087824 */ /* 0x041fe200078e00ff */
[C---:B------:R-:W-:Y:S01]  /*3520*/  SHF.L.U32 R3, R0.reuse, 0x4, RZ ;  /* 0x0000000400037819 */ /* 0x040fe200000006ff */
[C---:B------:R-:W-:Y:S01]  /*3530*/  IMAD.SHL.U32 R9, R0.reuse, 0x8, RZ ;  /* 0x0000000800097824 */ /* 0x040fe200078e00ff */
[----:B------:R-:W-:Y:S02]  /*3540*/  SHF.L.U32 R10, R0, 0x2, RZ ;  /* 0x00000002000a7819 */ /* 0x000fe400000006ff */
[----:B------:R-:W-:Y:S02]  /*3550*/  LOP3.LUT R3, R3, 0xf0, RZ, 0xc0, !PT ;  /* 0x000000f003037812 */ /* 0x000fe400078ec0ff */
[----:B------:R-:W-:-:S02]  /*3560*/  LOP3.LUT R8, R8, 0x400, RZ, 0xc0, !PT ;  /* 0x0000040008087812 */ /* 0x000fc400078ec0ff */
[----:B------:R-:W-:Y:S02]  /*3570*/  LOP3.LUT R9, R9, 0x38, RZ, 0xc0, !PT ;  /* 0x0000003809097812 */ /* 0x000fe400078ec0ff */
[----:B------:R-:W-:Y:S02]  /*3580*/  LOP3.LUT R10, R10, 0x1c0, RZ, 0xc0, !PT ;  /* 0x000001c00a0a7812 */ /* 0x000fe400078ec0ff */
[----:B------:R-:W-:Y:S02]  /*3590*/  IADD3 R3, R8, UR13, R3 ;  /* 0x0000000d08037c10 */ /* 0x000fe4000fffe003 */
[----:B------:R-:W-:Y:S02]  /*35a0*/  SHF.R.U32.HI R8, RZ, 0x1, R0 ;  /* 0x00000001ff087819 */ /* 0x000fe40000011600 */
[----:B------:R-:W-:Y:S01]  /*35b0*/  IADD3 R12, R10, UR13, R9 ;  /* 0x0000000d0a0c7c10 */ /* 0x000fe2000fffe009 */
[----:B------:R-:W-:Y:S01]  /*35c0*/  FMUL R9, R70, 0.25 ;  /* 0x3e80000046097820 */ /* 0x000fe20000400000 */
[----:B------:R-:W-:Y:S01]  /*35d0*/  LOP3.LUT R11, R8, 0x4, RZ, 0xc0, !PT ;  /* 0x00000004080b7812 */ /* 0x000fe200078ec0ff */
[----:B------:R-:W-:Y:S01]  /*35e0*/  FMUL R8, R71, 0.25 ;  /* 0x3e80000047087820 */ /* 0x000fe20000400000 */
[----:B------:R-:W-:-:S02]  /*35f0*/  LOP3.LUT R10, R0, 0x60, RZ, 0xc0, !PT ;  /* 0x00000060000a7812 */ /* 0x000fc400078ec0ff */
[----:B------:R-:W-:Y:S01]  /*3600*/  FSEL R24, R9, R70, P3 ;  /* 0x0000004609187208 */ /* 0x000fe20001800000 */
[----:B------:R-:W-:Y:S01]  /*3610*/  FMUL R9, R66, 0.25 ;  /* 0x3e80000042097820 */ /* 0x000fe20000400000 */
[----:B------:R-:W-:Y:S01]  /*3620*/  FSEL R17, R8, R71, P3 ;  /* 0x0000004708117208 */ /* 0x000fe20001800000 */
[----:B------:R-:W-:Y:S01]  /*3630*/  FMUL R8, R63, 0.25 ;  /* 0x3e8000003f087820 */ /* 0x000fe20000400000 */
[----:B------:R-:W-:Y:S02]  /*3640*/  IMAD R19, R10, 0x8, R3 ;  /* 0x000000080a137824 */ /* 0x000fe400078e0203 */
[----:B------:R-:W-:Y:S01]  /*3650*/  FMUL R10, R67, 0.25 ;  /* 0x3e800000430a7820 */ /* 0x000fe20000400000 */
[----:B------:R-:W-:Y:S01]  /*3660*/  FSEL R16, R9, R66, P3 ;  /* 0x0000004209107208 */ /* 0x000fe20001800000 */
[----:B------:R-:W-:Y:S01]  /*3670*/  FMUL R9, R58, 0.25 ;  /* 0x3e8000003a097820 */ /* 0x000fe20000400000 */
[----:B------:R-:W-:Y:S01]  /*3680*/  FSEL R13, R8, R63, P3 ;  /* 0x0000003f080d7208 */ /* 0x000fe20001800000 */
[----:B------:R-:W-:Y:S01]  /*3690*/  FMUL R8, R69, 0.25 ;  /* 0x3e80000045087820 */ /* 0x000fe20000400000 */
[----:B------:R-:W-:Y:S01]  /*36a0*/  MOV R63, R5 ;  /* 0x00000005003f7202 */ /* 0x000fe20000000f00 */
[----:B------:R-:W-:Y:S01]  /*36b0*/  FMUL R5, R68, 0.25 ;  /* 0x3e80000044057820 */ /* 0x000fe20000400000 */
[----:B------:R-:W-:Y:S01]  /*36c0*/  FSEL R58, R9, R58, P3 ;  /* 0x0000003a093a7208 */ /* 0x000fe20001800000 */
[----:B------:R-:W-:Y:S01]  /*36d0*/  FMUL R9, R64, 0.25 ;  /* 0x3e80000040097820 */ /* 0x000fe20000400000 */
[----:B------:R-:W-:Y:S01]  /*36e0*/  FSETP.GT.AND P1, PT, |R63|, 8.50705917302346158658e+37, PT ;  /* 0x7e8000003f00780b */ /* 0x000fe20003f24200 */
[----:B------:R-:W-:-:S02]  /*36f0*/  IMAD.IADD R3, R11, 0x1, R12 ;  /* 0x000000010b037824 */ /* 0x000fc400078e020c */
[----:B------:R-:W-:Y:S01]  /*3700*/  FMUL R12, R61, 0.25 ;  /* 0x3e8000003d0c7820 */ /* 0x000fe20000400000 */
[----:B------:R-:W-:Y:S01]  /*3710*/  FSEL R15, R10, R67, P3 ;  /* 0x000000430a0f7208 */ /* 0x000fe20001800000 */
        /* <DEDUP_REMOVED lines=10> */
[----:B------:R-:W-:Y:S01]  /*37c0*/  IMAD.MOV.U32 R61, RZ, RZ, R7 ;  /* 0x000000ffff3d7224 */ /* 0x000fe200078e0007 */
        /* <DEDUP_REMOVED lines=8> */
[----:B------:R-:W-:Y:S01]  /*3850*/  FSETP.GT.AND P2, PT, |R61|, 8.50705917302346158658e+37, PT ;  /* 0x7e8000003d00780b */ /* 0x000fe20003f44200 */
[----:B------:R-:W-:Y:S01]  /*3860*/  FMUL R7, R74, 0.25 ;  /* 0x3e8000004a077820 */ /* 0x000fe20000400000 */
[----:B------:R-:W-:Y:S01]  /*3870*/  FSEL R35, R5, R86, P0 ;  /* 0x0000005605237208 */ /* 0x000fe20000000000 */
[----:B------:R-:W-:Y:S01]  /*3880*/  FMUL R5, R84, 0.25 ;  /* 0x3e80000054057820 */ /* 0x000fe20000400000 */
[----:B------:R-:W-:Y:S01]  /*3890*/  FSEL R81, R8, R81, P2 ;  /* 0x0000005108517208 */ /* 0x000fe20001000000 */
[----:B------:R-:W-:Y:S01]  /*38a0*/  FMUL R8, R73, 0.25 ;  /* 0x3e80000049087820 */ /* 0x000fe20000400000 */
[----:B------:R-:W-:Y:S01]  /*38b0*/  FSEL R55, R9, R72, P2 ;  /* 0x0000004809377208 */ /* 0x000fe20001000000 */
[----:B------:R-:W-:Y:S01]  /*38c0*/  FMUL R9, R28, 8388608 ;  /* 0x4b0000001c097820 */ /* 0x000fe20000400000 */
[----:B------:R-:W-:Y:S01]  /*38d0*/  FSEL R39, R5, R84, P2 ;  /* 0x0000005405277208 */ /* 0x000fe20001000000 */
[----:B------:R-:W-:Y:S01]  /*38e0*/  FMUL R5, R80, 0.25 ;  /* 0x3e80000050057820 */ /* 0x000fe20000400000 */
[----:B------:R-:W-:Y:S01]  /*38f0*/  FSEL R73, R8, R73, P2 ;  /* 0x0000004908497208 */ /* 0x000fe20001000000 */
[C---:B------:R-:W-:Y:S01]  /*3900*/  FMUL R8, R61.reuse, 8388608 ;  /* 0x4b0000003d087820 */ /* 0x040fe20000400000 */
[----:B------:R-:W-:Y:S01]  /*3910*/  FSETP.GEU.AND P5, PT, R61, 1.175494350822287508e-38, PT ;  /* 0x008000003d00780b */ /* 0x000fe20003fae000 */
[----:B------:R-:W-:Y:S01]  /*3920*/  FMUL R11, R62, 0.25 ;  /* 0x3e8000003e0b7820 */ /* 0x000fe20000400000 */
[----:B------:R-:W-:Y:S01]  /*3930*/  FSEL R9, R9, R28, !P6 ;  /* 0x0000001c09097208 */ /* 0x000fe20007000000 */
[----:B------:R-:W0:Y:S01]  /*3940*/  LDC R69, c[0x0][0x278] ;  /* 0x00009e00ff457b82 */ /* 0x000e220000000800 */
[----:B------:R-:W-:-:S02]  /*3950*/  FSETP.GEU.AND P6, PT, |R4|, 1.175494350822287508e-38, PT ;  /* 0x008000000400780b */ /* 0x000fc40003fce200 */
[----:B------:R-:W-:Y:S01]  /*3960*/  FSEL R59, R10, R59, P3 ;  /* 0x0000003b0a3b7208 */ /* 0x000fe20001800000 */
[----:B------:R-:W-:Y:S01]  /*3970*/  FMUL R10, R65, 0.25 ;  /* 0x3e800000410a7820 */ /* 0x000fe20000400000 */
[----:B------:R-:W-:Y:S01]  /*3980*/  FSEL R43, R5, R80, P2 ;  /* 0x00000050052b7208 */ /* 0x000fe20001000000 */
[----:B------:R-:W-:Y:S01]  /*3990*/  FMUL R5, R4, 8388608 ;  /* 0x4b00000004057820 */ /* 0x000fe20000400000 */
[----:B------:R-:W-:Y:S02]  /*39a0*/  FSEL R8, R8, R61, !P5 ;  /* 0x0000003d08087208 */ /* 0x000fe40006800000 */
[----:B------:R-:W-:Y:S02]  /*39b0*/  FSEL R20, RZ, -23, P5 ;  /* 0xc1b80000ff147808 */ /* 0x000fe40002800000 */
[----:B------:R-:W-:Y:S02]  /*39c0*/  FSETP.GEU.AND P5, PT, R4, 1.175494350822287508e-38, PT ;  /* 0x008000000400780b */ /* 0x000fe40003fae000 */
[----:B------:R-:W-:Y:S01]  /*39d0*/  FSEL R31, R10, R65, P1 ;  /* 0x000000410a1f7208 */ /* 0x000fe20000800000 */
[----:B------:R-:W-:Y:S01]  /*39e0*/  FMUL R10, R75, 0.25 ;  /* 0x3e8000004b0a7820 */ /* 0x000fe20000400000 */
[----:B------:R-:W-:Y:S01]  /*39f0*/  FSEL R12, R5, R4, !P5 ;  /* 0x00000004050c7208 */ /* 0x000fe20006800000 */
[----:B------:R-:W-:Y:S01]  /*3a00*/  @P3 FMUL R4, R4, 0.25 ;  /* 0x3e80000004043820 */ /* 0x000fe20000400000 */
[----:B------:R-:W-:Y:S01]  /*3a10*/  FSETP.GEU.AND P4, PT, R63, 1.175494350822287508e-38, PT ;  /* 0x008000003f00780b */ /* 0x000fe20003f8e000 */
[----:B------:R-:W-:Y:S01]  /*3a20*/  @!P6 FMUL R17, R17, 16777216 ;  /* 0x4b8000001111e820 */ /* 0x000fe20000400000 */
[----:B------:R-:W-:Y:S01]  /*3a30*/  FSEL R75, R10, R75, P0 ;  /* 0x0000004b0a4b7208 */ /* 0x000fe20000000000 */
[----:B------:R-:W-:Y:S01]  /*3a40*/  @!P6 FMUL R4, R4, 16777216 ;  /* 0x4b8000000404e820 */ /* 0x000fe20000400000 */
[----:B------:R-:W-:Y:S01]  /*3a50*/  FMUL R10, R63, 8388608 ;  /* 0x4b0000003f0a7820 */ /* 0x000fe20000400000 */
[----:B------:R-:W-:Y:S01]  /*3a60*/  FSEL R53, R7, R74, P0 ;  /* 0x0000004a07357208 */ /* 0x000fe20000000000 */
[----:B------:R-:W-:Y:S01]  /*3a70*/  FMUL R7, R76, 0.25 ;  /* 0x3e8000004c077820 */ /* 0x000fe20000400000 */
[----:B------:R-:W-:Y:S01]  /*3a80*/  FSEL R14, R11, R62, P3 ;  /* 0x0000003e0b0e7208 */ /* 0x000fe20001800000 */
[----:B------:R-:W-:Y:S01]  /*3a90*/  @!P6 FMUL R24, R24, 16777216 ;  /* 0x4b8000001818e820 */ /* 0x000fe20000400000 */
[----:B------:R-:W-:Y:S01]  /*3aa0*/  FSEL R10, R10, R63, !P4 ;  /* 0x0000003f0a0a7208 */ /* 0x000fe20006000000 */
[----:B------:R-:W1:Y:S01]  /*3ab0*/  MUFU.RCP R4, R4 ;  /* 0x0000000400047308 */ /* 0x000e620000001000 */
[C---:B------:R-:W-:Y:S01]  /*3ac0*/  FSETP.GEU.AND P3, PT, |R28|.reuse, 1.175494350822287508e-38, PT ;  /* 0x008000001c00780b */ /* 0x040fe20003f6e200 */
[----:B------:R-:W-:Y:S01]  /*3ad0*/  @P0 FMUL R28, R28, 0.25 ;  /* 0x3e8000001c1c0820 */ /* 0x000fe20000400000 */
[----:B------:R-:W-:Y:S01]  /*3ae0*/  IADD3 R5, R8, -0x3f3504f3, RZ ;  /* 0xc0cafb0d08057810 */ /* 0x000fe20007ffe0ff */
[----:B------:R-:W-:Y:S01]  /*3af0*/  @!P6 FMUL R15, R15, 16777216 ;  /* 0x4b8000000f0fe820 */ /* 0x000fe20000400000 */
[----:B------:R-:W-:Y:S01]  /*3b00*/  FSEL R51, R7, R76, P2 ;  /* 0x0000004c07337208 */ /* 0x000fe20001000000 */
[----:B------:R-:W-:Y:S01]  /*3b10*/  VIADD R7, R10, 0xc0cafb0d ;  /* 0xc0cafb0d0a077836 */ /* 0x000fe20000000000 */
[----:B------:R-:W-:Y:S01]  /*3b20*/  FSEL R57, R6, R57, P1 ;  /* 0x0000003906397208 */ /* 0x000fe20000800000 */
[----:B------:R-:W-:Y:S01]  /*3b30*/  FMUL R6, R83, 0.25 ;  /* 0x3e80000053067820 */ /* 0x000fe20000400000 */
[----:B------:R-:W-:Y:S01]  /*3b40*/  LOP3.LUT R5, R5, 0xff800000, RZ, 0xc0, !PT ;  /* 0xff80000005057812 */ /* 0x000fe200078ec0ff */
[----:B------:R-:W-:Y:S01]  /*3b50*/  @!P6 FMUL R16, R16, 16777216 ;  /* 0x4b8000001010e820 */ /* 0x000fe20000400000 */
[----:B------:R-:W-:Y:S01]  /*3b60*/  LOP3.LUT R45, R7, 0xff800000, RZ, 0xc0, !PT ;  /* 0xff800000072d7812 */ /* 0x000fe200078ec0ff */
[----:B------:R-:W-:Y:S01]  /*3b70*/  @!P6 FMUL R13, R13, 16777216 ;  /* 0x4b8000000d0de820 */ /* 0x000fe20000400000 */
[----:B------:R-:W-:Y:S01]  /*3b80*/  I2FP.F32.S32 R7, R5 ;  /* 0x0000000500077245 */ /* 0x000fe20000201400 */
[----:B------:R-:W-:Y:S01]  /*3b90*/  @!P6 FMUL R14, R14, 16777216 ;  /* 0x4b8000000e0ee820 */ /* 0x000fe20000400000 */
[----:B------:R-:W-:Y:S01]  /*3ba0*/  FSEL R83, R6, R83, P0 ;  /* 0x0000005306537208 */ /* 0x000fe20000000000 */
[----:B------:R-:W-:Y:S01]  /*3bb0*/  @!P6 FMUL R59, R59, 16777216 ;  /* 0x4b8000003b3be820 */ /* 0x000fe20000400000 */
[----:B------:R-:W-:Y:S01]  /*3bc0*/  @!P6 FMUL R58, R58, 16777216 ;  /* 0x4b8000003a3ae820 */ /* 0x000fe20000400000 */
[----:B------:R-:W-:Y:S01]  /*3bd0*/  FMUL R6, R85, 0.25 ;  /* 0x3e80000055067820 */ /* 0x000fe20000400000 */
[----:B------:R-:W-:Y:S01]  /*3be0*/  @!P3 FMUL R28, R28, 16777216 ;  /* 0x4b8000001c1cb820 */ /* 0x000fe20000400000 */
[----:B------:R-:W-:Y:S01]  /*3bf0*/  FMUL R11, R78, 0.25 ;  /* 0x3e8000004e0b7820 */ /* 0x000fe20000400000 */
[----:B------:R-:W-:Y:S01]  /*3c00*/  FFMA.FTZ R20, R7, 1.1920928955078125e-07, R20 ;  /* 0x3400000007147823 */ /* 0x000fe20000010014 */
[C---:B-1----:R-:W-:Y:S01]  /*3c10*/  FMUL R17, R4.reuse, R17 ;  /* 0x0000001104117220 */ /* 0x042fe20000400000 */
[C---:B------:R-:W-:Y:S01]  /*3c20*/  FMUL R24, R4.reuse, R24 ;  /* 0x0000001804187220 */ /* 0x040fe20000400000 */
[C---:B------:R-:W-:Y:S01]  /*3c30*/  FMUL R15, R4.reuse, R15 ;  /* 0x0000000f040f7220 */ /* 0x040fe20000400000 */
[C---:B------:R-:W-:Y:S01]  /*3c40*/  FMUL R16, R4.reuse, R16 ;  /* 0x0000001004107220 */ /* 0x040fe20000400000 */
[C---:B------:R-:W-:Y:S01]  /*3c50*/  FMUL R13, R4.reuse, R13 ;  /* 0x0000000d040d7220 */ /* 0x040fe20000400000 */
[C---:B------:R-:W-:Y:S01]  /*3c60*/  FMUL R14, R4.reuse, R14 ;  /* 0x0000000e040e7220 */ /* 0x040fe20000400000 */
[C---:B------:R-:W-:Y:S01]  /*3c70*/  FMUL R7, R4.reuse, R59 ;  /* 0x0000003b04077220 */ /* 0x040fe20000400000 */
[----:B------:R-:W-:Y:S01]  /*3c80*/  FMUL R58, R4, R58 ;  /* 0x0000003a043a7220 */ /* 0x000fe20000400000 */
[----:B------:R-:W-:Y:S01]  /*3c90*/  FSEL R85, R6, R85, P2 ;  /* 0x0000005506557208 */ /* 0x000fe20001000000 */
[----:B------:R-:W1:Y:S01]  /*3ca0*/  MUFU.RCP R4, R28 ;  /* 0x0000001c00047308 */ /* 0x000e620000001000 */
[----:B------:R-:W-:Y:S01]  /*3cb0*/  FSEL R49, R11, R78, P0 ;  /* 0x0000004e0b317208 */ /* 0x000fe20000000000 */
[----:B------:R-:W-:Y:S01]  /*3cc0*/  FMUL R6, R77, 0.25 ;  /* 0x3e8000004d067820 */ /* 0x000fe20000400000 */
[----:B------:R-:W-:Y:S01]  /*3cd0*/  IADD3 R11, R12, -0x3f3504f3, RZ ;  /* 0xc0cafb0d0c0b7810 */ /* 0x000fe20007ffe0ff */
[----:B------:R-:W-:Y:S01]  /*3ce0*/  @!P3 FMUL R75, R75, 16777216 ;  /* 0x4b8000004b4bb820 */ /* 0x000fe20000400000 */
[----:B------:R-:W-:Y:S01]  /*3cf0*/  FSEL R22, RZ, -23, P4 ;  /* 0xc1b80000ff167808 */ /* 0x000fe20002000000 */
[----:B------:R-:W-:Y:S01]  /*3d00*/  @!P3 FMUL R53, R53, 16777216 ;  /* 0x4b8000003535b820 */ /* 0x000fe20000400000 */
[----:B------:R-:W-:Y:S01]  /*3d10*/  FSEL R77, R6, R77, P2 ;  /* 0x0000004d064d7208 */ /* 0x000fe20001000000 */
[----:B------:R-:W-:Y:S01]  /*3d20*/  VIADD R6, R9, 0xc0cafb0d ;  /* 0xc0cafb0d09067836 */ /* 0x000fe20000000000 */
[C---:B------:R-:W-:Y:S01]  /*3d30*/  FSETP.GEU.AND P4, PT, |R63|.reuse, 1.175494350822287508e-38, PT ;  /* 0x008000003f00780b */ /* 0x040fe20003f8e200 */
[----:B------:R-:W-:Y:S01]  /*3d40*/  @P1 FMUL R63, R63, 0.25 ;  /* 0x3e8000003f3f1820 */ /* 0x000fe20000400000 */
[----:B------:R-:W-:Y:S01]  /*3d50*/  LOP3.LUT R47, R11, 0xff800000, RZ, 0xc0, !PT ;  /* 0xff8000000b2f7812 */ /* 0x000fe200078ec0ff */
[----:B------:R-:W-:Y:S01]  /*3d60*/  IMAD.IADD R5, R8, 0x1, -R5 ;  /* 0x0000000108057824 */ /* 0x000fe200078e0a05 */
[C---:B------:R-:W-:Y:S01]  /*3d70*/  FSETP.GEU.AND P1, PT, |R61|.reuse, 1.175494350822287508e-38, PT ;  /* 0x008000003d00780b */ /* 0x040fe20003f2e200 */
[----:B------:R-:W-:Y:S01]  /*3d80*/  @P2 FMUL R61, R61, 0.25 ;  /* 0x3e8000003d3d2820 */ /* 0x000fe20000400000 */
[----:B------:R-:W-:Y:S01]  /*3d90*/  FSEL R23, RZ, -23, P5 ;  /* 0xc1b80000ff177808 */ /* 0x000fe20002800000 */
[----:B------:R-:W-:Y:S01]  /*3da0*/  @!P3 FMUL R49, R49, 16777216 ;  /* 0x4b8000003131b820 */ /* 0x000fe20000400000 */
[----:B------:R-:W-:Y:S01]  /*3db0*/  I2FP.F32.S32 R18, R47 ;  /* 0x0000002f00127245 */ /* 0x000fe20000201400 */
[----:B-1----:R-:W-:Y:S01]  /*3dc0*/  FMUL R75, R4, R75 ;  /* 0x0000004b044b7220 */ /* 0x002fe20000400000 */
[----:B------:R-:W-:Y:S01]  /*3dd0*/  LOP3.LUT R48, R6, 0xff800000, RZ, 0xc0, !PT ;  /* 0xff80000006307812 */ /* 0x000fe200078ec0ff */
[----:B------:R-:W-:Y:S01]  /*3de0*/  FMUL R38, R4, R49 ;  /* 0x0000003104267220 */ /* 0x000fe20000400000 */
[----:B------:R-:W-:Y:S01]  /*3df0*/  I2FP.F32.S32 R11, R45 ;  /* 0x0000002d000b7245 */ /* 0x000fe20000201400 */
[----:B------:R-:W-:Y:S01]  /*3e00*/  FFMA.FTZ R23, R18, 1.1920928955078125e-07, R23 ;  /* 0x3400000012177823 */ /* 0x000fe20000010017 */
[-C--:B------:R-:W-:Y:S01]  /*3e10*/  I2FP.F32.S32 R6, R48.reuse ;  /* 0x0000003000067245 */ /* 0x080fe20000201400 */
[----:B------:R-:W-:Y:S01]  /*3e20*/  FMUL R18, R4, R53 ;  /* 0x0000003504127220 */ /* 0x000fe20000400000 */
[----:B------:R-:W-:Y:S01]  /*3e30*/  IADD3 R48, R9, -R48, RZ ;  /* 0x8000003009307210 */ /* 0x000fe20007ffe0ff */
[----:B------:R-:W-:Y:S01]  /*3e40*/  FFMA.FTZ R22, R11, 1.1920928955078125e-07, R22 ;  /* 0x340000000b167823 */ /* 0x000fe20000010016 */
[----:B------:R-:W-:Y:S01]  /*3e50*/  FADD R11, R5, -1 ;  /* 0xbf800000050b7421 */ /* 0x000fe20000000000 */
[----:B------:R-:W-:Y:S01]  /*3e60*/  @!P4 FMUL R63, R63, 16777216 ;  /* 0x4b8000003f3fc820 */ /* 0x000fe20000400000 */
[----:B------:R-:W-:-:S02]  /*3e70*/  IMAD.IADD R45, R10, 0x1, -R45 ;  /* 0x000000010a2d7824 */ /* 0x000fc400078e0a2d */
[----:B------:R-:W-:Y:S01]  /*3e80*/  @!P1 FMUL R61, R61, 16777216 ;  /* 0x4b8000003d3d9820 */ /* 0x000fe20000400000 */
[----:B------:R-:W-:Y:S01]  /*3e90*/  F2FP.F16.F32.PACK_AB R5, R75, R18 ;  /* 0x000000124b05723e */ /* 0x000fe200000000ff */
[----:B------:R-:W-:Y:S01]  /*3ea0*/  FFMA.FTZ R21, R6, 1.1920928955078125e-07, R21 ;  /* 0x3400000006157823 */ /* 0x000fe20000010015 */
[----:B------:R-:W-:Y:S01]  /*3eb0*/  FFMA.FTZ R18, R11, R52, -0.16845393180847167969 ;  /* 0xbe2c7f300b127423 */ /* 0x000fe20000010034 */
[----:B------:R-:W-:Y:S02]  /*3ec0*/  IMAD.IADD R49, R12, 0x1, -R47 ;  /* 0x000000010c317824 */ /* 0x000fe400078e0a2f */
[----:B------:R-:W-:Y:S01]  /*3ed0*/  FADD R48, R48, -1 ;  /* 0xbf80000030307421 */ /* 0x000fe20000000000 */
[----:B------:R-:W1:Y:S01]  /*3ee0*/  MUFU.RCP R6, R63 ;  /* 0x0000003f00067308 */ /* 0x000e620000001000 */
[----:B------:R-:W-:Y:S01]  /*3ef0*/  FADD R47, R45, -1 ;  /* 0xbf8000002d2f7421 */ /* 0x000fe20000000000 */
[----:B------:R-:W-:Y:S01]  /*3f00*/  FFMA.FTZ R18, R11, R18, 0.1716887056827545166 ;  /* 0x3e2fcf2a0b127423 */ /* 0x000fe20000010012 */
[CC--:B------:R-:W-:Y:S01]  /*3f10*/  FFMA.FTZ R45, R48.reuse, R52.reuse, -0.16845393180847167969 ;  /* 0xbe2c7f30302d7423 */ /* 0x0c0fe20000010034 */
[----:B------:R-:W-:Y:S01]  /*3f20*/  @!P4 FMUL R27, R27, 16777216 ;  /* 0x4b8000001b1bc820 */ /* 0x000fe20000400000 */
[----:B------:R-:W-:Y:S01]  /*3f30*/  FFMA.FTZ R50, R47, R52, -0.16845393180847167969 ;  /* 0xbe2c7f302f327423 */ /* 0x000fe20000010034 */
[----:B------:R-:W-:Y:S01]  /*3f40*/  FFMA.FTZ R18, R11, R18, -0.17900948226451873779 ;  /* 0xbe374e430b127423 */ /* 0x000fe20000010012 */
[C---:B------:R-:W-:Y:S01]  /*3f50*/  FFMA.FTZ R45, R48.reuse, R45, 0.1716887056827545166 ;  /* 0x3e2fcf2a302d7423 */ /* 0x040fe2000001002d */
[----:B------:R-:W2:Y:S01]  /*3f60*/  MUFU.RCP R46, R61 ;  /* 0x0000003d002e7308 */ /* 0x000ea20000001000 */
[----:B------:R-:W-:Y:S01]  /*3f70*/  FFMA.FTZ R50, R47, R50, 0.1716887056827545166 ;  /* 0x3e2fcf2a2f327423 */ /* 0x000fe20000010032 */
[----:B------:R-:W-:Y:S01]  /*3f80*/  FFMA.FTZ R18, R11, R18, 0.20512372255325317383 ;  /* 0x3e520bf40b127423 */ /* 0x000fe20000010012 */
[----:B------:R-:W-:Y:S01]  /*3f90*/  FFMA.FTZ R45, R48, R45, -0.17900948226451873779 ;  /* 0xbe374e43302d7423 */ /* 0x000fe2000001002d */
[----:B------:R-:W-:Y:S01]  /*3fa0*/  @!P3 FMUL R35, R35, 16777216 ;  /* 0x4b8000002323b820 */ /* 0x000fe20000400000 */
[----:B------:R-:W-:Y:S01]  /*3fb0*/  FFMA.FTZ R50, R47, R50, -0.17900948226451873779 ;  /* 0xbe374e432f327423 */ /* 0x000fe20000010032 */
[----:B------:R-:W-:Y:S01]  /*3fc0*/  @!P3 FMUL R37, R37, 16777216 ;  /* 0x4b8000002525b820 */ /* 0x000fe20000400000 */
        /* <DEDUP_REMOVED lines=12> */
[----:B------:R-:W-:Y:S01]  /*4090*/  FFMA.FTZ R18, R11, R18, -0.24046532809734344482 ;  /* 0xbe763c8b0b127423 */ /* 0x000fe20000010012 */
[----:B------:R-:W-:Y:S01]  /*40a0*/  FFMA.FTZ R45, R48, R45, 0.20512372255325317383 ;  /* 0x3e520bf4302d7423 */ /* 0x000fe2000001002d */
[----:B------:R-:W-:Y:S01]  /*40b0*/  FFMA.FTZ R50, R47, R50, 0.20512372255325317383 ;  /* 0x3e520bf42f327423 */ /* 0x000fe20000010032 */
[----:B-1----:R-:W-:Y:S01]  /*40c0*/  FMUL R34, R6, R27 ;  /* 0x0000001b06227220 */ /* 0x002fe20000400000 */
[C---:B------:R-:W-:Y:S01]  /*40d0*/  FMUL R28, R4.reuse, R35 ;  /* 0x00000023041c7220 */ /* 0x040fe20000400000 */
[----:B------:R-:W-:Y:S01]  /*40e0*/  FMUL R36, R4, R37 ;  /* 0x0000002504247220 */ /* 0x000fe20000400000 */
[C---:B------:R-:W-:Y:S01]  /*40f0*/  FMUL R25, R6.reuse, R25 ;  /* 0x0000001906197220 */ /* 0x040fe20000400000 */
[C---:B------:R-:W-:Y:S01]  /*4100*/  FMUL R26, R6.reuse, R26 ;  /* 0x0000001a061a7220 */ /* 0x040fe20000400000 */
[C---:B------:R-:W-:Y:S01]  /*4110*/  FMUL R31, R6.reuse, R31 ;  /* 0x0000001f061f7220 */ /* 0x040fe20000400000 */
[C---:B------:R-:W-:Y:S01]  /*4120*/  FMUL R32, R6.reuse, R32 ;  /* 0x0000002006207220 */ /* 0x040fe20000400000 */
[C---:B------:R-:W-:Y:S01]  /*4130*/  FMUL R33, R6.reuse, R33 ;  /* 0x0000002106217220 */ /* 0x040fe20000400000 */
[----:B------:R-:W-:Y:S01]  /*4140*/  FMUL R57, R6, R57 ;  /* 0x0000003906397220 */ /* 0x000fe20000400000 */
[C---:B------:R-:W-:Y:S01]  /*4150*/  FMUL R27, R4.reuse, R87 ;  /* 0x00000057041b7220 */ /* 0x040fe20000400000 */
[C---:B------:R-:W-:Y:S01]  /*4160*/  FMUL R35, R4.reuse, R83 ;  /* 0x0000005304237220 */ /* 0x040fe20000400000 */
[----:B------:R-:W-:Y:S01]  /*4170*/  FMUL R37, R4, R79 ;  /* 0x0000004f04257220 */ /* 0x000fe20000400000 */
[----:B------:R-:W-:Y:S01]  /*4180*/  FMUL R6, R6, R29 ;  /* 0x0000001d06067220 */ /* 0x000fe20000400000 */
[C---:B--2---:R-:W-:Y:S01]  /*4190*/  FMUL R4, R46.reuse, R73 ;  /* 0x000000492e047220 */ /* 0x044fe20000400000 */
[----:B------:R-:W-:Y:S01]  /*41a0*/  FMUL R55, R46, R55 ;  /* 0x000000372e377220 */ /* 0x000fe20000400000 */
[----:B------:R-:W-:Y:S01]  /*41b0*/  FFMA.FTZ R18, R11, R18, 0.28857114911079406738 ;  /* 0x3e93bf990b127423 */ /* 0x000fe20000010012 */
[C---:B------:R-:W-:Y:S01]  /*41c0*/  FFMA.FTZ R45, R48.reuse, R45, -0.24046532809734344482 ;  /* 0xbe763c8b302d7423 */ /* 0x040fe2000001002d */
[----:B------:R-:W-:Y:S01]  /*41d0*/  FFMA.FTZ R50, R47, R50, -0.24046532809734344482 ;  /* 0xbe763c8b2f327423 */ /* 0x000fe20000010032 */
[----:B------:R-:W-:Y:S01]  /*41e0*/  F2FP.F16.F32.PACK_AB R6, R57, R6 ;  /* 0x000000063906723e */ /* 0x000fe200000000ff */
[----:B------:R-:W-:Y:S01]  /*41f0*/  FFMA.FTZ R18, R11, R18, -0.36067417263984680176 ;  /* 0xbeb8aa490b127423 */ /* 0x000fe20000010012 */
[----:B------:R-:W-:Y:S01]  /*4200*/  FFMA.FTZ R45, R48, R45, 0.28857114911079406738 ;  /* 0x3e93bf99302d7423 */ /* 0x000fe2000001002d */
[----:B------:R-:W-:Y:S01]  /*4210*/  F2FP.F16.F32.PACK_AB R4, R4, R55 ;  /* 0x000000370404723e */ /* 0x000fe200000000ff */
[----:B------:R-:W-:Y:S01]  /*4220*/  FFMA.FTZ R50, R47, R50, 0.28857114911079406738 ;  /* 0x3e93bf992f327423 */ /* 0x000fe20000010032 */
[----:B------:R-:W-:Y:S01]  /*4230*/  F2FP.F16.F32.PACK_AB R7, R7, R58 ;  /* 0x0000003a0707723e */ /* 0x000fe200000000ff */
[----:B------:R-:W-:Y:S01]  /*4240*/  FFMA.FTZ R18, R11, R18, 0.48089820146560668945 ;  /* 0x3ef6384a0b127423 */ /* 0x000fe20000010012 */
[----:B------:R-:W-:Y:S01]  /*4250*/  FFMA.FTZ R45, R48, R45, -0.36067417263984680176 ;  /* 0xbeb8aa49302d7423 */ /* 0x000fe2000001002d */
[----:B------:R-:W-:Y:S01]  /*4260*/  FFMA.FTZ R50, R47, R50, -0.36067417263984680176 ;  /* 0xbeb8aa492f327423 */ /* 0x000fe20000010032 */
[----:B------:R-:W-:Y:S01]  /*4270*/  ISETP.GE.U32.AND P0, PT, R8, 0x7f800000, PT ;  /* 0x7f8000000800780c */ /* 0x000fe20003f06070 */
[----:B------:R1:W-:Y:S01]  /*4280*/  STSM.16.M88.4 [R19], R4 ;  /* 0x0000000413007844 */ /* 0x0003e20000000200 */
[----:B------:R-:W-:Y:S01]  /*4290*/  FFMA.FTZ R18, R11, R18, -0.72134751081466674805 ;  /* 0xbf38aa3b0b127423 */ /* 0x000fe20000010012 */
[C---:B------:R-:W-:Y:S01]  /*42a0*/  FFMA.FTZ R45, R48.reuse, R45, 0.48089820146560668945 ;  /* 0x3ef6384a302d7423 */ /* 0x040fe2000001002d */
[----:B------:R-:W-:Y:S01]  /*42b0*/  FFMA.FTZ R50, R47, R50, 0.48089820146560668945 ;  /* 0x3ef6384a2f327423 */ /* 0x000fe20000010032 */
[----:B------:R-:W-:Y:S01]  /*42c0*/  @!P1 FMUL R85, R85, 16777216 ;  /* 0x4b80000055559820 */ /* 0x000fe20000400000 */
[----:B------:R-:W-:Y:S01]  /*42d0*/  @!P1 FMUL R39, R39, 16777216 ;  /* 0x4b80000027279820 */ /* 0x000fe20000400000 */
[----:B------:R-:W-:Y:S01]  /*42e0*/  @!P1 FMUL R81, R81, 16777216 ;  /* 0x4b80000051519820 */ /* 0x000fe20000400000 */
[----:B------:R-:W-:Y:S01]  /*42f0*/  @!P1 FMUL R43, R43, 16777216 ;  /* 0x4b8000002b2b9820 */ /* 0x000fe20000400000 */
[----:B------:R-:W-:Y:S01]  /*4300*/  @!P1 FMUL R77, R77, 16777216 ;  /* 0x4b8000004d4d9820 */ /* 0x000fe20000400000 */
[----:B------:R-:W-:Y:S01]  /*4310*/  @!P1 FMUL R51, R51, 16777216 ;  /* 0x4b80000033339820 */ /* 0x000fe20000400000 */
[----:B------:R-:W-:Y:S01]  /*4320*/  FMUL R18, R11, R18 ;  /* 0x000000120b127220 */ /* 0x000fe20000400000 */
[----:B------:R-:W-:Y:S01]  /*4330*/  FFMA.FTZ R45, R48, R45, -0.72134751081466674805 ;  /* 0xbf38aa3b302d7423 */ /* 0x000fe2000001002d */
[----:B------:R-:W-:Y:S01]  /*4340*/  ISETP.GE.U32.AND P1, PT, R9, 0x7f800000, PT ;  /* 0x7f8000000900780c */ /* 0x000fe20003f26070 */
[----:B------:R-:W-:Y:S01]  /*4350*/  FFMA.FTZ R50, R47, R50, -0.72134751081466674805 ;  /* 0xbf38aa3b2f327423 */ /* 0x000fe20000010032 */
[----:B------:R-:W-:Y:S01]  /*4360*/  ISETP.GE.U32.AND P5, PT, R10, 0x7f800000, PT ;  /* 0x7f8000000a00780c */ /* 0x000fe20003fa6070 */
[----:B------:R-:W-:Y:S01]  /*4370*/  FMUL R18, R11, R18 ;  /* 0x000000120b127220 */ /* 0x000fe20000400000 */
[C---:B------:R-:W-:Y:S01]  /*4380*/  FMUL R45, R48.reuse, R45 ;  /* 0x0000002d302d7220 */ /* 0x040fe20000400000 */
[----:B------:R-:W-:Y:S01]  /*4390*/  FMUL R50, R47, R50 ;  /* 0x000000322f327220 */ /* 0x000fe20000400000 */
[----:B-1----:R-:W-:Y:S01]  /*43a0*/  @P0 MOV R5, 0x7f800000 ;  /* 0x7f80000000050802 */ /* 0x002fe20000000f00 */
[----:B------:R-:W-:Y:S01]  /*43b0*/  FFMA.FTZ R11, R11, 1.4426950216293334961, R18 ;  /* 0x3fb8aa3b0b0b7823 */ /* 0x000fe20000010012 */
[----:B------:R-:W-:Y:S01]  /*43c0*/  FMUL R45, R48, R45 ;  /* 0x0000002d302d7220 */ /* 0x000fe20000400000 */
[C---:B------:R-:W-:Y:S01]  /*43d0*/  FMUL R50, R47.reuse, R50 ;  /* 0x000000322f327220 */ /* 0x040fe20000400000 */
[----:B------:R-:W-:Y:S01]  /*43e0*/  LOP3.LUT R18, R0, 0x7f, RZ, 0xc0, !PT ;  /* 0x0000007f00127812 */ /* 0x000fe200078ec0ff */
[----:B------:R-:W-:Y:S01]  /*43f0*/  FADD R20, R20, R11 ;  /* 0x0000000b14147221 */ /* 0x000fe20000000000 */
[----:B------:R-:W-:Y:S01]  /*4400*/  FFMA.FTZ R48, R48, 1.4426950216293334961, R45 ;  /* 0x3fb8aa3b30307823 */ /* 0x000fe2000001002d */
[----:B------:R-:W-:Y:S01]  /*4410*/  FFMA.FTZ R47, R47, 1.4426950216293334961, R50 ;  /* 0x3fb8aa3b2f2f7823 */ /* 0x000fe20000010032 */
[----:B------:R-:W-:-:S02]  /*4420*/  @P1 IMAD.MOV.U32 R4, RZ, RZ, 0x7f800000 ;  /* 0x7f800000ff041424 */ /* 0x000fc400078e00ff */
[----:B------:R-:W-:Y:S01]  /*4430*/  @P0 FFMA.FTZ R20, R8, R5, +INF ;  /* 0x7f80000008140423 */ /* 0x000fe20000010005 */
[----:B------:R-:W-:Y:S01]  /*4440*/  @P5 IMAD.MOV.U32 R5, RZ, RZ, 0x7f800000 ;  /* 0x7f800000ff055424 */ /* 0x000fe200078e00ff */
[----:B------:R-:W-:Y:S01]  /*4450*/  LEA R18, R18, UR13, 0x4 ;  /* 0x0000000d12127c11 */ /* 0x000fe2000f8e20ff */
[----:B------:R-:W-:Y:S01]  /*4460*/  FADD R21, R21, R48 ;  /* 0x0000003015157221 */ /* 0x000fe20000000000 */
[----:B------:R-:W-:Y:S01]  /*4470*/  FADD R22, R22, R47 ;  /* 0x0000002f16167221 */ /* 0x000fe20000000000 */
[C---:B------:R-:W-:Y:S01]  /*4480*/  @P1 FFMA.FTZ R21, R9.reuse, R4, +INF ;  /* 0x7f80000009151423 */ /* 0x040fe20000010004 */
[----:B------:R-:W-:Y:S01]  /*4490*/  FSETP.NEU.AND P3, PT, R8, RZ, PT ;  /* 0x000000ff0800720b */ /* 0x000fe20003f6d000 */
[----:B------:R-:W-:Y:S01]  /*44a0*/  @P5 FFMA.FTZ R22, R10, R5, +INF ;  /* 0x7f8000000a165423 */ /* 0x000fe20000010005 */
[----:B------:R-:W-:Y:S01]  /*44b0*/  FSETP.NEU.AND P2, PT, R9, RZ, PT ;  /* 0x000000ff0900720b */ /* 0x000fe20003f4d000 */
[----:B------:R-:W-:Y:S01]  /*44c0*/  FMUL R30, R46, R39 ;  /* 0x000000272e1e7220 */ /* 0x000fe20000400000 */
[----:B------:R-:W-:Y:S01]  /*44d0*/  FSETP.NEU.AND P1, PT, R10, RZ, PT ;  /* 0x000000ff0a00720b */ /* 0x000fe20003f2d000 */
[----:B------:R-:W-:Y:S01]  /*44e0*/  BAR.SYNC.DEFER_BLOCKING 0x0 ;  /* 0x0000000000007b1d */ /* 0x000fe20000010000 */
[C---:B------:R-:W-:Y:S01]  /*44f0*/  FMUL R44, R46.reuse, R43 ;  /* 0x0000002b2e2c7220 */ /* 0x040fe20000400000 */
[C---:B------:R-:W-:Y:S01]  /*4500*/  FMUL R29, R46.reuse, R85 ;  /* 0x000000552e1d7220 */ /* 0x040fe20000400000 */
[C---:B------:R-:W-:Y:S01]  /*4510*/  FMUL R39, R46.reuse, R81 ;  /* 0x000000512e277220 */ /* 0x040fe20000400000 */
[C---:B------:R-:W-:Y:S01]  /*4520*/  FMUL R43, R46.reuse, R77 ;  /* 0x0000004d2e2b7220 */ /* 0x040fe20000400000 */
[----:B------:R-:W-:Y:S01]  /*4530*/  FMUL R46, R46, R51 ;  /* 0x000000332e2e7220 */ /* 0x000fe20000400000 */
[----:B------:R-:W-:Y:S01]  /*4540*/  FADD R49, R49, -1 ;  /* 0xbf80000031317421 */ /* 0x000fe20000000000 */
[----:B------:R-:W-:Y:S01]  /*4550*/  F2FP.F16.F32.PACK_AB R5, R37, R38 ;  /* 0x000000262505723e */ /* 0x000fe200000000ff */
[----:B0-----:R-:W-:Y:S01]  /*4560*/  IMAD R57, R69, 0xc, RZ ;  /* 0x0000000c45397824 */ /* 0x001fe200078e02ff */
[----:B------:R-:W-:Y:S01]  /*4570*/  F2FP.F16.F32.PACK_AB R6, R33, R34 ;  /* 0x000000222106723e */ /* 0x000fe200000000ff */
[----:B------:R-:W-:Y:S01]  /*4580*/  FFMA.FTZ R52, R49, R52, -0.16845393180847167969 ;  /* 0xbe2c7f3031347423 */ /* 0x000fe20000010034 */
[----:B------:R-:W-:Y:S01]  /*4590*/  F2FP.F16.F32.PACK_AB R4, R43, R46 ;  /* 0x0000002e2b04723e */ /* 0x000fe200000000ff */
[----:B------:R-:W-:Y:S01]  /*45a0*/  IMAD R33, R2, UR5, RZ ;  /* 0x0000000502217c24 */ /* 0x000fe2000f8e02ff */
[----:B------:R-:W-:Y:S01]  /*45b0*/  F2FP.F16.F32.PACK_AB R7, R13, R14 ;  /* 0x0000000e0d07723e */ /* 0x000fe200000000ff */
[C---:B------:R-:W-:Y:S01]  /*45c0*/  FFMA.FTZ R52, R49.reuse, R52, 0.1716887056827545166 ;  /* 0x3e2fcf2a31347423 */ /* 0x040fe20000010034 */
[C---:B------:R-:W-:Y:S01]  /*45d0*/  ISETP.GE.U32.AND P4, PT, R12.reuse, 0x7f800000, PT ;  /* 0x7f8000000c00780c */ /* 0x040fe20003f86070 */
[----:B------:R-:W-:Y:S01]  /*45e0*/  USHF.L.U32 UR5, UR4, 0x1, URZ ;  /* 0x0000000104057899 */ /* 0x000fe2000800063f */
[----:B------:R-:W-:Y:S01]  /*45f0*/  FSETP.NEU.AND P0, PT, R12, RZ, PT ;  /* 0x000000ff0c00720b */ /* 0x000fe20003f0d000 */
[----:B------:R-:W-:Y:S01]  /*4600*/  FFMA.FTZ R52, R49, R52, -0.17900948226451873779 ;  /* 0xbe374e4331347423 */ /* 0x000fe20000010034 */
[----:B------:R-:W-:Y:S01]  /*4610*/  F2FP.F16.F32.PACK_AB R13, R35, R36 ;  /* 0x00000024230d723e */ /* 0x000fe200000000ff */
[----:B------:R-:W-:Y:S01]  /*4620*/  IMAD R51, R69, 0xa, RZ ;  /* 0x0000000a45337824 */ /* 0x000fe200078e02ff */
[----:B------:R-:W-:Y:S01]  /*4630*/  F2FP.F16.F32.PACK_AB R14, R31, R32 ;  /* 0x000000201f0e723e */ /* 0x000fe200000000ff */
[----:B------:R-:W-:Y:S01]  /*4640*/  FFMA.FTZ R52, R49, R52, 0.20512372255325317383 ;  /* 0x3e520bf431347423 */ /* 0x000fe20000010034 */
[----:B------:R-:W-:Y:S01]  /*4650*/  F2FP.F16.F32.PACK_AB R15, R15, R16 ;  /* 0x000000100f0f723e */ /* 0x000fe200000000ff */
[----:B------:R-:W0:Y:S01]  /*4660*/  LDS.128 R8, [R18] ;  /* 0x0000000012087984 */ /* 0x000e220000000c00 */
[----:B------:R-:W-:-:S02]  /*4670*/  IMAD.SHL.U32 R31, R33, 0x2, RZ ;  /* 0x00000002211f7824 */ /* 0x000fc400078e00ff */
[----:B------:R-:W-:Y:S01]  /*4680*/  FFMA.FTZ R52, R49, R52, -0.24046532809734344482 ;  /* 0xbe763c8b31347423 */ /* 0x000fe20000010034 */
[----:B------:R-:W-:Y:S01]  /*4690*/  F2FP.F16.F32.PACK_AB R36, R29, R30 ;  /* 0x0000001e1d24723e */ /* 0x000fe200000000ff */
[----:B------:R-:W-:Y:S01]  /*46a0*/  BAR.SYNC.DEFER_BLOCKING 0x0 ;  /* 0x0000000000007b1d */ /* 0x000fe20000010000 */
[----:B------:R-:W-:Y:S01]  /*46b0*/  @P4 MOV R43, 0x7f800000 ;  /* 0x7f800000002b4802 */ /* 0x000fe20000000f00 */
[----:B------:R-:W-:Y:S01]  /*46c0*/  FFMA.FTZ R52, R49, R52, 0.28857114911079406738 ;  /* 0x3e93bf9931347423 */ /* 0x000fe20000010034 */
[----:B------:R-:W-:Y:S01]  /*46d0*/  IMAD.HI R30, R33, 0x2, RZ ;  /* 0x00000002211e7827 */ /* 0x000fe200078e02ff */
[----:B------:R-:W-:-:S03]  /*46e0*/  F2FP.F16.F32.PACK_AB R38, R25, R26 ;  /* 0x0000001a1926723e */ /* 0x000fc600000000ff */
[----:B------:R-:W-:Y:S01]  /*46f0*/  FFMA.FTZ R52, R49, R52, -0.36067417263984680176 ;  /* 0xbeb8aa4931347423 */ /* 0x000fe20000010034 */
[----:B------:R-:W-:Y:S01]  /*4700*/  IMAD.SHL.U32 R25, R69, 0x2, RZ ;  /* 0x0000000245197824 */ /* 0x000fe200078e00ff */
[----:B------:R-:W-:Y:S01]  /*4710*/  F2FP.F16.F32.PACK_AB R37, R27, R28 ;  /* 0x0000001c1b25723e */ /* 0x000fe200000000ff */
[----:B------:R-:W-:Y:S02]  /*4720*/  IMAD R33, R69, 0x6, RZ ;  /* 0x0000000645217824 */ /* 0x000fe400078e02ff */
[----:B------:R-:W-:Y:S01]  /*4730*/  FFMA.FTZ R52, R49, R52, 0.48089820146560668945 ;  /* 0x3ef6384a31347423 */ /* 0x000fe20000010034 */
[C---:B------:R-:W-:Y:S01]  /*4740*/  IMAD R27, R69.reuse, 0x3, RZ ;  /* 0x00000003451b7824 */ /* 0x040fe200078e02ff */
[C---:B------:R-:W-:Y:S01]  /*4750*/  SHF.L.U32 R29, R69.reuse, 0x2, RZ ;  /* 0x00000002451d7819 */ /* 0x040fe200000006ff */
[----:B------:R-:W-:Y:S02]  /*4760*/  IMAD R61, R69, 0xe, RZ ;  /* 0x0000000e453d7824 */ /* 0x000fe400078e02ff */
[----:B------:R-:W-:Y:S01]  /*4770*/  FFMA.FTZ R52, R49, R52, -0.72134751081466674805 ;  /* 0xbf38aa3b31347423 */ /* 0x000fe20000010034 */
[C---:B------:R-:W-:Y:S01]  /*4780*/  IMAD R35, R69.reuse, 0x7, RZ ;  /* 0x0000000745237824 */ /* 0x040fe200078e02ff */
[----:B------:R-:W-:Y:S01]  /*4790*/  FSEL R22, R22, -INF , P1 ;  /* 0xff80000016167808 */ /* 0x000fe20000800000 */
[----:B------:R-:W-:-:S02]  /*47a0*/  IMAD R95, R69, 0x12, RZ ;  /* 0x00000012455f7824 */ /* 0x000fc400078e02ff */
[----:B------:R-:W-:Y:S01]  /*47b0*/  FMUL R52, R49, R52 ;  /* 0x0000003431347220 */ /* 0x000fe20000400000 */
[C---:B------:R-:W-:Y:S01]  /*47c0*/  IMAD R99, R69.reuse, 0x14, RZ ;  /* 0x0000001445637824 */ /* 0x040fe200078e02ff */
[----:B------:R-:W-:Y:S01]  /*47d0*/  SHF.L.U32 R0, R0, 0x1, RZ ;  /* 0x0000000100007819 */ /* 0x000fe200000006ff */
[----:B------:R-:W-:Y:S02]  /*47e0*/  IMAD R103, R69, 0x16, RZ ;  /* 0x0000001645677824 */ /* 0x000fe400078e02ff */
[----:B------:R-:W-:Y:S01]  /*47f0*/  FMUL R52, R49, R52 ;  /* 0x0000003431347220 */ /* 0x000fe20000400000 */
[C---:B------:R-:W-:Y:S01]  /*4800*/  IMAD R107, R69.reuse, 0x18, RZ ;  /* 0x00000018456b7824 */ /* 0x040fe200078e02ff */
[----:B------:R-:W-:Y:S01]  /*4810*/  STSM.16.M88.4 [R19], R4 ;  /* 0x0000000413007844 */ /* 0x000fe20000000200 */
[----:B------:R-:W-:Y:S02]  /*4820*/  IMAD R55, R69, 0xb, RZ ;  /* 0x0000000b45377824 */ /* 0x000fe400078e02ff */
[----:B------:R-:W-:Y:S01]  /*4830*/  FFMA.FTZ R52, R49, 1.4426950216293334961, R52 ;  /* 0x3fb8aa3b31347823 */ /* 0x000fe20000010034 */
[C---:B------:R-:W-:Y:S01]  /*4840*/  IMAD R59, R69.reuse, 0xd, RZ ;  /* 0x0000000d453b7824 */ /* 0x040fe200078e02ff */
[----:B------:R-:W-:Y:S01]  /*4850*/  BAR.SYNC.DEFER_BLOCKING 0x0 ;  /* 0x0000000000007b1d */ /* 0x000fe20000010000 */
[----:B------:R-:W-:-:S02]  /*4860*/  IMAD R85, R69, 0x1c, RZ ;  /* 0x0000001c45557824 */ /* 0x000fc400078e02ff */
[----:B------:R-:W-:Y:S01]  /*4870*/  FADD R23, R23, R52 ;  /* 0x0000003417177221 */ /* 0x000fe20000000000 */
[----:B------:R-:W-:Y:S01]  /*4880*/  @P4 FFMA.FTZ R23, R12, R43, +INF ;  /* 0x7f8000000c174423 */ /* 0x000fe2000001002b */
[----:B------:R-:W-:Y:S01]  /*4890*/  F2FP.F16.F32.PACK_AB R12, R39, R44 ;  /* 0x0000002c270c723e */ /* 0x000fe200000000ff */
[----:B------:R-:W-:Y:S02]  /*48a0*/  IMAD R63, R69, 0xf, RZ ;  /* 0x0000000f453f7824 */ /* 0x000fe400078e02ff */
[----:B------:R-:W1:Y:S01]  /*48b0*/  LDC.64 R48, c[0x0][0x228] ;  /* 0x00008a00ff307b82 */ /* 0x000e620000000a00 */
[----:B------:R-:W-:Y:S01]  /*48c0*/  F2FP.F16.F32.PACK_AB R39, R17, R24 ;  /* 0x000000181127723e */ /* 0x000fe200000000ff */
[----:B------:R-:W-:Y:S01]  /*48d0*/  IMAD.SHL.U32 R65, R69, 0x10, RZ ;  /* 0x0000001045417824 */ /* 0x000fe200078e00ff */
[----:B------:R-:W-:Y:S01]  /*48e0*/  FSEL R23, R23, -INF , P0 ;  /* 0xff80000017177808 */ /* 0x000fe20000000000 */
[C---:B------:R-:W-:Y:S02]  /*48f0*/  IMAD R109, R69.reuse, 0x22, RZ ;  /* 0x00000022456d7824 */ /* 0x040fe400078e02ff */
[----:B------:R-:W-:Y:S01]  /*4900*/  FFMA R22, R22, 0.69314718246459960938, R117 ;  /* 0x3f31721816167823 */ /* 0x000fe20000000075 */
[C---:B------:R-:W-:Y:S01]  /*4910*/  IMAD R111, R69.reuse, 0x24, RZ ;  /* 0x00000024456f7824 */ /* 0x040fe200078e02ff */
[----:B------:R-:W-:Y:S01]  /*4920*/  LOP3.LUT R0, R0, 0xf8, RZ, 0xc0, !PT ;  /* 0x000000f800007812 */ /* 0x000fe200078ec0ff */
[----:B------:R-:W-:-:S02]  /*4930*/  IMAD R113, R69, 0x26, RZ ;  /* 0x0000002645717824 */ /* 0x000fc400078e02ff */
[----:B------:R-:W-:Y:S01]  /*4940*/  FFMA R23, R23, 0.69314718246459960938, R42 ;  /* 0x3f31721817177823 */ /* 0x000fe2000000002a */
[C---:B------:R-:W-:Y:S02]  /*4950*/  IMAD R67, R69.reuse, 0x11, RZ ;  /* 0x0000001145437824 */ /* 0x040fe400078e02ff */
[C---:B------:R-:W-:Y:S02]  /*4960*/  IMAD R97, R69.reuse, 0x13, RZ ;  /* 0x0000001345617824 */ /* 0x040fe400078e02ff */
[C---:B------:R-:W-:Y:S02]  /*4970*/  IMAD R115, R69.reuse, 0x28, RZ ;  /* 0x0000002845737824 */ /* 0x040fe400078e02ff */
[C---:B------:R-:W-:Y:S01]  /*4980*/  IMAD R101, R69.reuse, 0x15, RZ ;  /* 0x0000001545657824 */ /* 0x040fe200078e02ff */
[----:B------:R-:W2:Y:S01]  /*4990*/  LDS.128 R4, [R18] ;  /* 0x0000000012047984 */ /* 0x000ea20000000c00 */
[C---:B------:R-:W-:Y:S02]  /*49a0*/  IMAD R119, R69.reuse, 0x2a, RZ ;  /* 0x0000002a45777824 */ /* 0x040fe400078e02ff */
[C---:B------:R-:W-:Y:S01]  /*49b0*/  IMAD R121, R69.reuse, 0x2c, RZ ;  /* 0x0000002c45797824 */ /* 0x040fe200078e02ff */
[----:B------:R-:W-:Y:S01]  /*49c0*/  BAR.SYNC.DEFER_BLOCKING 0x0 ;  /* 0x0000000000007b1d */ /* 0x000fe20000010000 */
[----:B------:R-:W-:Y:S01]  /*49d0*/  IMAD R105, R69, 0x17, RZ ;  /* 0x0000001745697824 */ /* 0x000fe200078e02ff */
[----:B-1----:R-:W-:Y:S01]  /*49e0*/  IADD3 R16, P4, P5, R31, UR5, R48 ;  /* 0x000000051f107c10 */ /* 0x002fe2000fd9e030 */
[----:B------:R-:W-:Y:S01]  /*49f0*/  UIMAD.WIDE UR4, UR4, 0x2, URZ ;  /* 0x00000002040478a5 */ /* 0x000fe2000f8e023f */
[----:B------:R-:W-:-:S02]  /*4a00*/  IMAD R31, R69, 0x5, RZ ;  /* 0x00000005451f7824 */ /* 0x000fc400078e02ff */
[CC--:B------:R-:W-:Y:S01]  /*4a10*/  LEA R72, P6, R69.reuse, R16.reuse, 0x2 ;  /* 0x0000001045487211 */ /* 0x0c0fe200078c10ff */
[C---:B------:R-:W-:Y:S02]  /*4a20*/  IMAD R123, R69.reuse, 0x2e, RZ ;  /* 0x0000002e457b7824 */ /* 0x040fe400078e02ff */
[----:B------:R-:W-:Y:S01]  /*4a30*/  IADD3.X R17, R30, UR5, R49, P4, P5 ;  /* 0x000000051e117c10 */ /* 0x000fe2000a7ea431 */
[----:B------:R-:W-:Y:S01]  /*4a40*/  IMAD R49, R69, 0x1a, RZ ;  /* 0x0000001a45317824 */ /* 0x000fe200078e02ff */
[-C--:B------:R-:W-:Y:S01]  /*4a50*/  IADD3 R70, P5, R25, R16.reuse, RZ ;  /* 0x0000001019467210 */ /* 0x080fe20007fbe0ff */
[----:B------:R-:W-:Y:S01]  /*4a60*/  IMAD R125, R69, 0x30, RZ ;  /* 0x00000030457d7824 */ /* 0x000fe200078e02ff */
[-C--:B------:R-:W-:Y:S01]  /*4a70*/  IADD3 R74, P4, R33, R16.reuse, RZ ;  /* 0x00000010214a7210 */ /* 0x080fe20007f9e0ff */
[C---:B------:R-:W-:Y:S01]  /*4a80*/  IMAD R53, R69.reuse, 0x19, RZ ;  /* 0x0000001945357824 */ /* 0x040fe200078e02ff */
[CC--:B------:R-:W-:Y:S01]  /*4a90*/  LEA.HI.X.SX32 R71, R69.reuse, R17.reuse, 0x1, P5 ;  /* 0x0000001145477211 */ /* 0x0c0fe200028f0eff */
[C---:B------:R-:W-:Y:S01]  /*4aa0*/  IMAD R52, R69.reuse, 0x32, RZ ;  /* 0x0000003245347824 */ /* 0x040fe200078e02ff */
[CC--:B------:R-:W-:Y:S01]  /*4ab0*/  LEA R76, P5, R69.reuse, R16.reuse, 0x3 ;  /* 0x00000010454c7211 */ /* 0x0c0fe200078a18ff */
[----:B------:R-:W-:Y:S01]  /*4ac0*/  IMAD R48, R69, 0x34, RZ ;  /* 0x0000003445307824 */ /* 0x000fe200078e02ff */
[-C--:B------:R-:W-:Y:S01]  /*4ad0*/  LEA.HI.X.SX32 R75, R27, R17.reuse, 0x1, P4 ;  /* 0x000000111b4b7211 */ /* 0x080fe200020f0eff */
[----:B------:R-:W-:Y:S01]  /*4ae0*/  IMAD R47, R69, 0x1b, RZ ;  /* 0x0000001b452f7824 */ /* 0x000fe200078e02ff */
[-C--:B------:R-:W-:Y:S01]  /*4af0*/  LEA.HI.X.SX32 R73, R25, R17.reuse, 0x1, P6 ;  /* 0x0000001119497211 */ /* 0x080fe200030f0eff */
[----:B------:R-:W-:Y:S01]  /*4b00*/  IMAD R46, R69, 0x36, RZ ;  /* 0x00000036452e7824 */ /* 0x000fe200078e02ff */
[-C--:B------:R-:W-:Y:S01]  /*4b10*/  IADD3 R80, P4, R57, R16.reuse, RZ ;  /* 0x0000001039507210 */ /* 0x080fe20007f9e0ff */
[----:B------:R-:W-:Y:S01]  /*4b20*/  STSM.16.M88.4 [R19], R12 ;  /* 0x0000000c13007844 */ /* 0x000fe20000000200 */
[-C--:B------:R-:W-:Y:S01]  /*4b30*/  LEA.HI.X.SX32 R77, R29, R17.reuse, 0x1, P5 ;  /* 0x000000111d4d7211 */ /* 0x080fe200028f0eff */
[----:B------:R-:W-:Y:S01]  /*4b40*/  IMAD R93, R69, 0x38, RZ ;  /* 0x00000038455d7824 */ /* 0x000fe200078e02ff */
[-C--:B------:R-:W-:Y:S01]  /*4b50*/  IADD3 R78, P6, R51, R16.reuse, RZ ;  /* 0x00000010334e7210 */ /* 0x080fe20007fde0ff */
[----:B------:R-:W-:Y:S01]  /*4b60*/  BAR.SYNC.DEFER_BLOCKING 0x0 ;  /* 0x0000000000007b1d */ /* 0x000fe20000010000 */
        /* <DEDUP_REMOVED lines=8> */
[----:B------:R-:W-:Y:S01]  /*4bf0*/  LEA.HI.X.SX32 R27, R35, R17, 0x1, P5 ;  /* 0x00000011231b7211 */ /* 0x000fe200028f0eff */
[C---:B------:R-:W-:Y:S01]  /*4c00*/  IMAD R87, R69.reuse, 0x3e, RZ ;  /* 0x0000003e45577824 */ /* 0x040fe200078e02ff */
[----:B------:R-:W-:Y:S01]  /*4c10*/  LEA R24, P6, R69, R16, 0x4 ;  /* 0x0000001045187211 */ /* 0x000fe200078c20ff */
[----:B------:R-:W-:-:S02]  /*4c20*/  ULDC UR4, c[0x0][0x27c] ;  /* 0x00009f0000047ab9 */ /* 0x000fc40000000800 */
[----:B------:R-:W-:-:S04]  /*4c30*/  UIMAD UR4, UR12, UR4, URZ ;  /* 0x000000040c0472a4 */ /* 0x000fc8000f8e023f */
[----:B------:R-:W-:Y:S02]  /*4c40*/  USHF.L.U32 UR6, UR4, 0x2, URZ ;  /* 0x0000000204067899 */ /* 0x000fe4000800063f */
[----:B------:R-:W-:Y:S01]  /*4c50*/  UIMAD.WIDE UR4, UR4, 0x4, URZ ;  /* 0x00000004040478a5 */ /* 0x000fe2000f8e023f */
[----:B------:R-:W-:Y:S01]  /*4c60*/  LDS.128 R12, [R18] ;  /* 0x00000000120c7984 */ /* 0x000fe20000000c00 */
[----:B------:R-:W-:Y:S06]  /*4c70*/  BAR.SYNC.DEFER_BLOCKING 0x0 ;  /* 0x0000000000007b1d */ /* 0x000fec0000010000 */
[----:B------:R1:W-:Y:S02]  /*4c80*/  STSM.16.M88.4 [R19], R36 ;  /* 0x0000002413007844 */ /* 0x0003e40000000200 */
[----:B------:R-:W-:Y:S01]  /*4c90*/  BAR.SYNC.DEFER_BLOCKING 0x0 ;  /* 0x0000000000007b1d */ /* 0x000fe20000010000 */
[----:B-1----:R-:W-:Y:S01]  /*4ca0*/  IMAD R39, R69, 0x9, RZ ;  /* 0x0000000945277824 */ /* 0x002fe200078e02ff */
[----:B------:R-:W-:Y:S01]  /*4cb0*/  IADD3 R38, P5, R99, R16, RZ ;  /* 0x0000001063267210 */ /* 0x000fe20007fbe0ff */
[----:B------:R-:W-:-:S02]  /*4cc0*/  IMAD.SHL.U32 R37, R69, 0x8, RZ ;  /* 0x0000000845257824 */ /* 0x000fc400078e00ff */
[----:B------:R-:W-:Y:S01]  /*4cd0*/  IMAD R19, R69, 0x1e, RZ ;  /* 0x0000001e45137824 */ /* 0x000fe200078e02ff */
[-C--:B------:R-:W-:Y:S02]  /*4ce0*/  LEA.HI.X.SX32 R45, R39, R17.reuse, 0x1, P4 ;  /* 0x00000011272d7211 */ /* 0x080fe400020f0eff */
[-C--:B------:R-:W-:Y:S02]  /*4cf0*/  LEA.HI.X.SX32 R25, R37, R17.reuse, 0x1, P6 ;  /* 0x0000001125197211 */ /* 0x080fe400030f0eff */
[----:B------:R-:W-:Y:S02]  /*4d00*/  LEA.HI.X.SX32 R39, R51, R17, 0x1, P5 ;  /* 0x0000001133277211 */ /* 0x000fe400028f0eff */
[-C--:B------:R-:W-:Y:S01]  /*4d10*/  IADD3 R32, P6, R103, R16.reuse, RZ ;  /* 0x0000001067207210 */ /* 0x080fe20007fde0ff */
[----:B0-----:R0:W-:Y:S01]  /*4d20*/  STG.E.U16 desc[UR14][R16.64], R8 ;  /* 0x0000000810007986 */ /* 0x0011e2000c10150e */
[-C--:B------:R-:W-:Y:S02]  /*4d30*/  IADD3 R36, P4, R107, R16.reuse, RZ ;  /* 0x000000106b247210 */ /* 0x080fe40007f9e0ff */
[----:B------:R-:W-:-:S02]  /*4d40*/  IADD3 R34, P5, R49, R16, RZ ;  /* 0x0000001031227210 */ /* 0x000fc40007fbe0ff */
[-C--:B------:R-:W-:Y:S02]  /*4d50*/  LEA.HI.X.SX32 R33, R55, R17.reuse, 0x1, P6 ;  /* 0x0000001137217211 */ /* 0x080fe400030f0eff */
[-C--:B------:R-:W-:Y:S02]  /*4d60*/  LEA.HI.X.SX32 R37, R57, R17.reuse, 0x1, P4 ;  /* 0x0000001139257211 */ /* 0x080fe400020f0eff */
[----:B------:R-:W-:Y:S02]  /*4d70*/  LEA.HI.X.SX32 R35, R59, R17, 0x1, P5 ;  /* 0x000000113b237211 */ /* 0x000fe400028f0eff */
[-C--:B------:R-:W-:Y:S02]  /*4d80*/  IADD3 R30, P6, R85, R16.reuse, RZ ;  /* 0x00000010551e7210 */ /* 0x080fe40007fde0ff */
[-C--:B------:R-:W-:Y:S02]  /*4d90*/  IADD3 R28, P4, R19, R16.reuse, RZ ;  /* 0x00000010131c7210 */ /* 0x080fe40007f9e0ff */
[----:B------:R-:W-:-:S02]  /*4da0*/  LEA R68, P5, R69, R16, 0x5 ;  /* 0x0000001045447211 */ /* 0x000fc400078a28ff */
[-C--:B------:R-:W-:Y:S02]  /*4db0*/  LEA.HI.X.SX32 R31, R61, R17.reuse, 0x1, P6 ;  /* 0x000000113d1f7211 */ /* 0x080fe400030f0eff */
[-C--:B------:R-:W-:Y:S02]  /*4dc0*/  LEA.HI.X.SX32 R29, R63, R17.reuse, 0x1, P4 ;  /* 0x000000113f1d7211 */ /* 0x080fe400020f0eff */
[----:B------:R-:W-:Y:S02]  /*4dd0*/  LEA.HI.X.SX32 R69, R65, R17, 0x1, P5 ;  /* 0x0000001141457211 */ /* 0x000fe400028f0eff */
[-C--:B------:R-:W-:Y:S02]  /*4de0*/  IADD3 R66, P6, R109, R16.reuse, RZ ;  /* 0x000000106d427210 */ /* 0x080fe40007fde0ff */
[-C--:B------:R-:W-:Y:S02]  /*4df0*/  IADD3 R64, P4, R111, R16.reuse, RZ ;  /* 0x000000106f407210 */ /* 0x080fe40007f9e0ff */
[----:B------:R-:W-:-:S02]  /*4e00*/  IADD3 R58, P5, R113, R16, RZ ;  /* 0x00000010713a7210 */ /* 0x000fc40007fbe0ff */
        /* <DEDUP_REMOVED lines=27> */
[----:B------:R-:W1:Y:S01]  /*4fc0*/  LDS.128 R16, [R18] ;  /* 0x0000000012107984 */ /* 0x000e620000000c00 */
[----:B0-----:R-:W-:Y:S02]  /*4fd0*/  PRMT R8, R8, 0x7632, R8 ;  /* 0x0000763208087816 */ /* 0x001fe40000000008 */
[----:B------:R-:W-:-:S03]  /*4fe0*/  PRMT R43, R9, 0x7632, R43 ;  /* 0x00007632092b7816 */ /* 0x000fc6000000002b */
[----:B------:R0:W-:Y:S04]  /*4ff0*/  STG.E.U16 desc[UR14][R70.64], R8 ;  /* 0x0000000846007986 */ /* 0x0001e8000c10150e */
[----:B------:R3:W-:Y:S04]  /*5000*/  STG.E.U16 desc[UR14][R72.64], R9 ;  /* 0x0000000948007986 */ /* 0x0007e8000c10150e */
[----:B------:R4:W-:Y:S01]  /*5010*/  STG.E.U16 desc[UR14][R74.64], R43 ;  /* 0x0000002b4a007986 */ /* 0x0009e2000c10150e */
[----:B0-----:R-:W-:-:S03]  /*5020*/  PRMT R71, R10, 0x7632, R71 ;  /* 0x000076320a477816 */ /* 0x001fc60000000047 */
[----:B------:R0:W-:Y:S01]  /*5030*/  STG.E.U16 desc[UR14][R76.64], R10 ;  /* 0x0000000a4c007986 */ /* 0x0001e2000c10150e */
[----:B--2---:R-:W-:Y:S02]  /*5040*/  PRMT R8, R5, 0x7632, R8 ;  /* 0x0000763205087816 */ /* 0x004fe40000000008 */
[----:B---3--:R-:W-:Y:S01]  /*5050*/  PRMT R73, R11, 0x7632, R73 ;  /* 0x000076320b497816 */ /* 0x008fe20000000049 */
[----:B------:R-:W-:Y:S01]  /*5060*/  STG.E.U16 desc[UR14][R78.64], R71 ;  /* 0x000000474e007986 */ /* 0x000fe2000c10150e */
[----:B------:R-:W-:Y:S02]  /*5070*/  PRMT R9, R6, 0x7632, R9 ;  /* 0x0000763206097816 */ /* 0x000fe40000000009 */
[----:B----4-:R-:W-:Y:S01]  /*5080*/  PRMT R75, R4, 0x7632, R75 ;  /* 0x00007632044b7816 */ /* 0x010fe2000000004b */
[----:B------:R-:W-:Y:S04]  /*5090*/  STG.E.U16 desc[UR14][R80.64], R11 ;  /* 0x0000000b50007986 */ /* 0x000fe8000c10150e */
[----:B------:R2:W-:Y:S01]  /*50a0*/  STG.E.U16 desc[UR14][R26.64], R73 ;  /* 0x000000491a007986 */ /* 0x0005e2000c10150e */
[----:B0-----:R-:W-:-:S03]  /*50b0*/  PRMT R10, R7, 0x7632, R10 ;  /* 0x00007632070a7816 */ /* 0x001fc6000000000a */
[----:B------:R0:W-:Y:S04]  /*50c0*/  STG.E.U16 desc[UR14][R24.64], R4 ;  /* 0x0000000418007986 */ /* 0x0001e8000c10150e */
[----:B------:R-:W-:Y:S01]  /*50d0*/  STG.E.U16 desc[UR14][R44.64], R75 ;  /* 0x0000004b2c007986 */ /* 0x000fe2000c10150e */
[----:B-1----:R-:W-:-:S03]  /*50e0*/  PRMT R43, R18, 0x7632, R43 ;  /* 0x00007632122b7816 */ /* 0x002fc6000000002b */
[----:B------:R1:W-:Y:S01]  /*50f0*/  STG.E.U16 desc[UR14][R38.64], R5 ;  /* 0x0000000526007986 */ /* 0x0003e2000c10150e */
[----:B--2---:R-:W-:-:S03]  /*5100*/  PRMT R26, R16, 0x7632, R26 ;  /* 0x00007632101a7816 */ /* 0x004fc6000000001a */
[----:B------:R2:W-:Y:S01]  /*5110*/  STG.E.U16 desc[UR14][R32.64], R8 ;  /* 0x0000000820007986 */ /* 0x0005e2000c10150e */
[----:B0-----:R-:W-:Y:S02]  /*5120*/  PRMT R4, R14, 0x7632, R4 ;  /* 0x000076320e047816 */ /* 0x001fe40000000004 */
[----:B------:R-:W-:Y:S01]  /*5130*/  PRMT R25, R15, 0x7632, R25 ;  /* 0x000076320f197816 */ /* 0x000fe20000000019 */
[----:B------:R0:W-:Y:S04]  /*5140*/  STG.E.U16 desc[UR14][R36.64], R6 ;  /* 0x0000000624007986 */ /* 0x0001e8000c10150e */
[----:B------:R-:W-:Y:S01]  /*5150*/  STG.E.U16 desc[UR14][R34.64], R9 ;  /* 0x0000000922007986 */ /* 0x000fe2000c10150e */
[----:B-1----:R-:W-:-:S03]  /*5160*/  FSEL R5, R20, -INF , P3 ;  /* 0xff80000014057808 */ /* 0x002fc60001800000 */
[----:B------:R-:W-:Y:S01]  /*5170*/  STG.E.U16 desc[UR14][R30.64], R7 ;  /* 0x000000071e007986 */ /* 0x000fe2000c10150e */
[----:B--2---:R-:W-:Y:S01]  /*5180*/  PRMT R33, R12, 0x7632, R33 ;  /* 0x000076320c217816 */ /* 0x004fe20000000021 */
[----:B------:R-:W-:Y:S01]  /*5190*/  FFMA R40, R5, 0.69314718246459960938, R40 ;  /* 0x3f31721805287823 */ /* 0x000fe20000000028 */
[----:B------:R-:W-:Y:S01]  /*51a0*/  PRMT R8, R19, 0x7632, R8 ;  /* 0x0000763213087816 */ /* 0x000fe20000000008 */
[----:B------:R1:W-:Y:S01]  /*51b0*/  STG.E.U16 desc[UR14][R28.64], R10 ;  /* 0x0000000a1c007986 */ /* 0x0003e2000c10150e */
[----:B0-----:R-:W-:Y:S01]  /*51c0*/  PRMT R6, R17, 0x7632, R6 ;  /* 0x0000763211067816 */ /* 0x001fe20000000006 */
[C---:B------:R-:W-:Y:S02]  /*51d0*/  IMAD.SHL.U32 R5, R2.reuse, 0x4, RZ ;  /* 0x0000000402057824 */ /* 0x040fe400078e00ff */
[----:B------:R-:W-:Y:S01]  /*51e0*/  STG.E.U16 desc[UR14][R68.64], R12 ;  /* 0x0000000c44007986 */ /* 0x000fe2000c10150e */
[----:B------:R-:W-:-:S03]  /*51f0*/  IMAD.HI R2, R2, 0x4, RZ ;  /* 0x0000000402027827 */ /* 0x000fc600078e02ff */
[----:B------:R-:W-:Y:S01]  /*5200*/  STG.E.U16 desc[UR14][R66.64], R33 ;  /* 0x0000002142007986 */ /* 0x000fe2000c10150e */
[----:B-1----:R-:W-:-:S03]  /*5210*/  PRMT R29, R13, 0x7632, R29 ;  /* 0x000076320d1d7816 */ /* 0x002fc6000000001d */
[----:B------:R-:W-:Y:S04]  /*5220*/  STG.E.U16 desc[UR14][R64.64], R13 ;  /* 0x0000000d40007986 */ /* 0x000fe8000c10150e */
[----:B------:R-:W-:Y:S04]  /*5230*/  STG.E.U16 desc[UR14][R58.64], R29 ;  /* 0x0000001d3a007986 */ /* 0x000fe8000c10150e */
[----:B------:R-:W-:Y:S04]  /*5240*/  STG.E.U16 desc[UR14][R62.64], R14 ;  /* 0x0000000e3e007986 */ /* 0x000fe8000c10150e */
[----:B------:R0:W-:Y:S04]  /*5250*/  STG.E.U16 desc[UR14][R60.64], R4 ;  /* 0x000000043c007986 */ /* 0x0001e8000c10150e */
[----:B------:R-:W-:Y:S04]  /*5260*/  STG.E.U16 desc[UR14][R56.64], R15 ;  /* 0x0000000f38007986 */ /* 0x000fe8000c10150e */
[----:B------:R-:W-:Y:S04]  /*5270*/  STG.E.U16 desc[UR14][R50.64], R25 ;  /* 0x0000001932007986 */ /* 0x000fe8000c10150e */
[----:B------:R-:W-:Y:S01]  /*5280*/  STG.E.U16 desc[UR14][R54.64], R16 ;  /* 0x0000001036007986 */ /* 0x000fe2000c10150e */
[----:B0-----:R-:W-:-:S03]  /*5290*/  FSEL R4, R21, -INF , P2 ;  /* 0xff80000015047808 */ /* 0x001fc60001000000 */
[----:B------:R-:W-:Y:S02]  /*52a0*/  STG.E.U16 desc[UR14][R52.64], R26 ;  /* 0x0000001a34007986 */ /* 0x000fe4000c10150e */
[----:B------:R-:W-:Y:S02]  /*52b0*/  FFMA R41, R4, 0.69314718246459960938, R41 ;  /* 0x3f31721804297823 */ /* 0x000fe40000000029 */
[----:B------:R-:W-:Y:S04]  /*52c0*/  STG.E.U16 desc[UR14][R48.64], R17 ;  /* 0x0000001130007986 */ /* 0x000fe8000c10150e */
[----:B------:R0:W-:Y:S04]  /*52d0*/  STG.E.U16 desc[UR14][R46.64], R6 ;  /* 0x000000062e007986 */ /* 0x0001e8000c10150e */
[----:B------:R-:W-:Y:S04]  /*52e0*/  STG.E.U16 desc[UR14][R84.64], R18 ;  /* 0x0000001254007986 */ /* 0x000fe8000c10150e */
[----:B------:R-:W-:Y:S04]  /*52f0*/  STG.E.U16 desc[UR14][R86.64], R43 ;  /* 0x0000002b56007986 */ /* 0x000fe8000c10150e */
[----:B------:R-:W-:Y:S01]  /*5300*/  STG.E.U16 desc[UR14][R88.64], R19 ;  /* 0x0000001358007986 */ /* 0x000fe2000c10150e */
[----:B0-----:R-:W0:Y:S03]  /*5310*/  LDC.64 R6, c[0x0][0x230] ;  /* 0x00008c00ff067b82 */ /* 0x001e260000000a00 */
[----:B------:R-:W-:Y:S05]  /*5320*/  STG.E.U16 desc[UR14][R82.64], R8 ;  /* 0x0000000852007986 */ /* 0x000fea000c10150e */
[----:B------:R-:W-:Y:S01]  /*5330*/  BAR.SYNC.DEFER_BLOCKING 0x0 ;  /* 0x0000000000007b1d */ /* 0x000fe20000010000 */
[----:B0-----:R-:W-:-:S04]  /*5340*/  IADD3 R4, P0, P1, R5, UR6, R6 ;  /* 0x0000000605047c10 */ /* 0x001fc8000f91e006 */
[----:B------:R-:W-:Y:S01]  /*5350*/  IADD3.X R5, R2, UR5, R7, P0, P1 ;  /* 0x0000000502057c10 */ /* 0x000fe200087e2407 */
[----:B------:R-:W-:Y:S04]  /*5360*/  STS.64 [R0+UR13], R40 ;  /* 0x0000002800007988 */ /* 0x000fe80008000a0d */
[----:B------:R-:W-:Y:S01]  /*5370*/  STS.64 [R0+UR13+0x100], R22 ;  /* 0x0001001600007988 */ /* 0x000fe20008000a0d */
[----:B------:R-:W-:Y:S06]  /*5380*/  BAR.SYNC.DEFER_BLOCKING 0x0 ;  /* 0x0000000000007b1d */ /* 0x000fec0000010000 */
[----:B------:R-:W0:Y:S04]  /*5390*/  LDS R3, [R3] ;  /* 0x0000000003037984 */ /* 0x000e280000000800 */
[----:B0-----:R-:W-:Y:S01]  /*53a0*/  STG.E desc[UR14][R4.64], R3 ;  /* 0x0000000304007986 */ /* 0x001fe2000c10190e */
[----:B------:R-:W-:Y:S05]  /*53b0*/  EXIT ;  /* 0x000000000000794d */ /* 0x000fea0003800000 */
.L_x_2:
[----:B------:R-:W-:-:S00]  /*53c0*/  BRA `(.L_x_2) ;  /* 0xfffffffc00fc7947 */ /* 0x000fc0000383ffff */
[----:B------:R-:W-:-:S00]  /*53d0*/  NOP ;  /* 0x0000000000007918 */ /* 0x000fc00000000000 */
        /* <DEDUP_REMOVED lines=10> */
.L_x_3:


//--------------------- .nv.global.init           --------------------------
	.section	.nv.global.init,"aw",@progbits
.nv.global.init:
	.type		_$_str,@object
	.size		_$_str,(.L_0 - _$_str)
_$_str:
        /*0000*/ 	.byte	0x5f, 0x5f, 0x43, 0x55, 0x44, 0x41, 0x5f, 0x46, 0x54, 0x5a, 0x00
.L_0:


//--------------------- .nv.shared.attn_fwd       --------------------------
	.section	.nv.shared.attn_fwd,"aw",@nobits
	.sectionflags	@""
	.align	16
	.zero		1024


//--------------------- .nv.shared.reserved.0     --------------------------
	.section	.nv.shared.reserved.0,"aw",@nobits
	.weak		__nv_reservedSMEM_offset_0_alias
	.size		__nv_reservedSMEM_offset_0_alias, 0, 0
	.other		__nv_reservedSMEM_offset_0_alias,@"STO_CUDA_RESERVED_SHARED STV_DEFAULT"
__nv_reservedSMEM_offset_0_alias:
	.zero		0


//--------------------- .nv.constant0.attn_fwd    --------------------------
	.section	.nv.constant0.attn_fwd,"a",@progbits
	.sectionflags	@""
	.align	4
.nv.constant0.attn_fwd:
	.zero		664


//--------------------- SYMBOLS --------------------------

	.type		.nv.reservedSmem.offset0,@object
	.size		.nv.reservedSmem.offset0,0x4
